	.target	sm_90a

	.elftype	@"ET_EXEC"


//--------------------- .note.nv.tkinfo           --------------------------
	.section	.note.nv.tkinfo,"",@"SHT_NOTE"
	.sectionflags	@"SHF_NOTE_NV_TKINFO"
	.tkinfo
        /*0018*/ 	.word	0x00000002
        /*0030*/ 	.string	""
        /*0030*/ 	.string	"ptxas"
        /*0030*/ 	.string	"Cuda compilation tools, release 13.0, V13.0.88"
        /*0030*/ 	.string	"Build cuda_13.0.r13.0/compiler.36424714_0"
        /*0030*/ 	.string	"-v  -suppress-debug-info  -lineinfo  -arch sm_90a "



//--------------------- .note.nv.cuinfo           --------------------------
	.section	.note.nv.cuinfo,"",@"SHT_NOTE"
	.sectionflags	@"SHF_NOTE_NV_CUINFO"
        /*0018*/ 	.short	0x0002
        /*001a*/ 	.short	0x005a
        /*001c*/ 	.short	0x0082
	.zero		2


//--------------------- .nv.info                  --------------------------
	.section	.nv.info,"",@"SHT_CUDA_INFO"
	.align	4


	//----- nvinfo : EIATTR_REGCOUNT
	.align		4
        /*0000*/ 	.byte	0x04, 0x2f
        /*0002*/ 	.short	(.L_1 - .L_0)
	.align		4
.L_0:
        /*0004*/ 	.word	index@(matmul_kernel)
        /*0008*/ 	.word	0x00000080


	//----- nvinfo : EIATTR_FRAME_SIZE
	.align		4
.L_1:
        /*000c*/ 	.byte	0x04, 0x11
        /*000e*/ 	.short	(.L_3 - .L_2)
	.align		4
.L_2:
        /*0010*/ 	.word	index@(matmul_kernel)
        /*0014*/ 	.word	0x00000000


	//----- nvinfo : EIATTR_MIN_STACK_SIZE
	.align		4
.L_3:
        /*0018*/ 	.byte	0x04, 0x12
        /*001a*/ 	.short	(.L_5 - .L_4)
	.align		4
.L_4:
        /*001c*/ 	.word	index@(matmul_kernel)
        /*0020*/ 	.word	0x00000000
.L_5:


//--------------------- .nv.compat                --------------------------
	.section	.nv.compat,"",@"SHT_CUDA_COMPAT_INFO"
	.align	4
        /*0000*/ 	.byte	0x02, 0x09, 0x01, 0x00, 0x02, 0x02, 0x01, 0x00, 0x02, 0x05, 0x05, 0x00, 0x03, 0x07, 0x01, 0x01
        /*0010*/ 	.byte	0x02, 0x03, 0x00, 0x00, 0x02, 0x06, 0x01, 0x00, 0x04, 0x0b, 0x08, 0x00, 0x00, 0x00, 0x00, 0x00
        /*0020*/ 	.byte	0x00, 0x00, 0x00, 0x00


//--------------------- .nv.info.matmul_kernel    --------------------------
	.section	.nv.info.matmul_kernel,"",@"SHT_CUDA_INFO"
	.sectionflags	@""
	.align	4


	//----- nvinfo : EIATTR_CUDA_API_VERSION
	.align		4
        /*0000*/ 	.byte	0x04, 0x37
        /*0002*/ 	.short	(.L_7 - .L_6)
.L_6:
        /*0004*/ 	.word	0x00000082


	//----- nvinfo : EIATTR_KPARAM_INFO
	.align		4
.L_7:
        /*0008*/ 	.byte	0x04, 0x17
        /*000a*/ 	.short	(.L_9 - .L_8)
.L_8:
        /*000c*/ 	.word	0x00000000
        /*0010*/ 	.short	0x000d
        /*0012*/ 	.short	0x0048
        /*0014*/ 	.byte	0x00, 0xf4, 0x21, 0x00


	//----- nvinfo : EIATTR_KPARAM_INFO
	.align		4
.L_9:
        /*0018*/ 	.byte	0x04, 0x17
        /*001a*/ 	.short	(.L_11 - .L_10)
.L_10:
        /*001c*/ 	.word	0x00000000
        /*0020*/ 	.short	0x000c
        /*0022*/ 	.short	0x0040
        /*0024*/ 	.byte	0x00, 0xf4, 0x21, 0x00


	//----- nvinfo : EIATTR_KPARAM_INFO
	.align		4
.L_11:
        /*0028*/ 	.byte	0x04, 0x17
        /*002a*/ 	.short	(.L_13 - .L_12)
.L_12:
        /*002c*/ 	.word	0x00000000
        /*0030*/ 	.short	0x000b
        /*0032*/ 	.short	0x0038
        /*0034*/ 	.byte	0x00, 0xf0, 0x11, 0x00


	//----- nvinfo : EIATTR_KPARAM_INFO
	.align		4
.L_13:
        /*0038*/ 	.byte	0x04, 0x17
        /*003a*/ 	.short	(.L_15 - .L_14)
.L_14:
        /*003c*/ 	.word	0x00000000
        /*0040*/ 	.short	0x000a
        /*0042*/ 	.short	0x0034
        /*0044*/ 	.byte	0x00, 0xf0, 0x11, 0x00


	//----- nvinfo : EIATTR_KPARAM_INFO
	.align		4
.L_15:
        /*0048*/ 	.byte	0x04, 0x17
        /*004a*/ 	.short	(.L_17 - .L_16)
.L_16:
        /*004c*/ 	.word	0x00000000
        /*0050*/ 	.short	0x0009
        /*0052*/ 	.short	0x0030
        /*0054*/ 	.byte	0x00, 0xf0, 0x11, 0x00


	//----- nvinfo : EIATTR_KPARAM_INFO
	.align		4
.L_17:
        /*0058*/ 	.byte	0x04, 0x17
        /*005a*/ 	.short	(.L_19 - .L_18)
.L_18:
        /*005c*/ 	.word	0x00000000
        /*0060*/ 	.short	0x0008
        /*0062*/ 	.short	0x002c
        /*0064*/ 	.byte	0x00, 0xf0, 0x11, 0x00


	//----- nvinfo : EIATTR_KPARAM_INFO
	.align		4
.L_19:
        /*0068*/ 	.byte	0x04, 0x17
        /*006a*/ 	.short	(.L_21 - .L_20)
.L_20:
        /*006c*/ 	.word	0x00000000
        /*0070*/ 	.short	0x0007
        /*0072*/ 	.short	0x0028
        /*0074*/ 	.byte	0x00, 0xf0, 0x11, 0x00


	//----- nvinfo : EIATTR_KPARAM_INFO
	.align		4
.L_21:
        /*0078*/ 	.byte	0x04, 0x17
        /*007a*/ 	.short	(.L_23 - .L_22)
.L_22:
        /*007c*/ 	.word	0x00000000
        /*0080*/ 	.short	0x0006
        /*0082*/ 	.short	0x0024
        /*0084*/ 	.byte	0x00, 0xf0, 0x11, 0x00


	//----- nvinfo : EIATTR_KPARAM_INFO
	.align		4
.L_23:
        /*0088*/ 	.byte	0x04, 0x17
        /*008a*/ 	.short	(.L_25 - .L_24)
.L_24:
        /*008c*/ 	.word	0x00000000
        /*0090*/ 	.short	0x0005
        /*0092*/ 	.short	0x0020
        /*0094*/ 	.byte	0x00, 0xf0, 0x11, 0x00


	//----- nvinfo : EIATTR_KPARAM_INFO
	.align		4
.L_25:
        /*0098*/ 	.byte	0x04, 0x17
        /*009a*/ 	.short	(.L_27 - .L_26)
.L_26:
        /*009c*/ 	.word	0x00000000
        /*00a0*/ 	.short	0x0004
        /*00a2*/ 	.short	0x001c
        /*00a4*/ 	.byte	0x00, 0xf0, 0x11, 0x00


	//----- nvinfo : EIATTR_KPARAM_INFO
	.align		4
.L_27:
        /*00a8*/ 	.byte	0x04, 0x17
        /*00aa*/ 	.short	(.L_29 - .L_28)
.L_28:
        /*00ac*/ 	.word	0x00000000
        /*00b0*/ 	.short	0x0003
        /*00b2*/ 	.short	0x0018
        /*00b4*/ 	.byte	0x00, 0xf0, 0x11, 0x00


	//----- nvinfo : EIATTR_KPARAM_INFO
	.align		4
.L_29:
        /*00b8*/ 	.byte	0x04, 0x17
        /*00ba*/ 	.short	(.L_31 - .L_30)
.L_30:
        /*00bc*/ 	.word	0x00000000
        /*00c0*/ 	.short	0x0002
        /*00c2*/ 	.short	0x0010
        /*00c4*/ 	.byte	0x00, 0xf4, 0x21, 0x00


	//----- nvinfo : EIATTR_KPARAM_INFO
	.align		4
.L_31:
        /*00c8*/ 	.byte	0x04, 0x17
        /*00ca*/ 	.short	(.L_33 - .L_32)
.L_32:
        /*00cc*/ 	.word	0x00000000
        /*00d0*/ 	.short	0x0001
        /*00d2*/ 	.short	0x0008
        /*00d4*/ 	.byte	0x00, 0xf4, 0x21, 0x00


	//----- nvinfo : EIATTR_KPARAM_INFO
	.align		4
.L_33:
        /*00d8*/ 	.byte	0x04, 0x17
        /*00da*/ 	.short	(.L_35 - .L_34)
.L_34:
        /*00dc*/ 	.word	0x00000000
        /*00e0*/ 	.short	0x0000
        /*00e2*/ 	.short	0x0000
        /*00e4*/ 	.byte	0x00, 0xf4, 0x21, 0x00


	//----- nvinfo : EIATTR_SPARSE_MMA_MASK
	.align		4
.L_35:
        /*00e8*/ 	.byte	0x03, 0x50
        /*00ea*/ 	.short	0x0000


	//----- nvinfo : EIATTR_MAXREG_COUNT
	.align		4
        /*00ec*/ 	.byte	0x03, 0x1b
        /*00ee*/ 	.short	0x00ff


	//----- nvinfo : EIATTR_NUM_BARRIERS
	.align		4
        /*00f0*/ 	.byte	0x02, 0x4c
        /*00f2*/ 	.byte	0x01
	.zero		1


	//----- nvinfo : EIATTR_MERCURY_ISA_VERSION
	.align		4
        /*00f4*/ 	.byte	0x03, 0x5f
        /*00f6*/ 	.short	0x0101


	//----- nvinfo : EIATTR_EXIT_INSTR_OFFSETS
	.align		4
        /*00f8*/ 	.byte	0x04, 0x1c
        /*00fa*/ 	.short	(.L_37 - .L_36)


	//   ....[0]....
.L_36:
        /*00fc*/ 	.word	0x00002e70


	//   ....[1]....
        /*0100*/ 	.word	0x00002ea0


	//----- nvinfo : EIATTR_REQNTID
	.align		4
.L_37:
        /*0104*/ 	.byte	0x04, 0x10
        /*0106*/ 	.short	(.L_39 - .L_38)
.L_38:
        /*0108*/ 	.word	0x00000080
        /*010c*/ 	.word	0x00000001
        /*0110*/ 	.word	0x00000001


	//----- nvinfo : EIATTR_CBANK_PARAM_SIZE
	.align		4
.L_39:
        /*0114*/ 	.byte	0x03, 0x19
        /*0116*/ 	.short	0x0050


	//----- nvinfo : EIATTR_PARAM_CBANK
	.align		4
        /*0118*/ 	.byte	0x04, 0x0a
        /*011a*/ 	.short	(.L_41 - .L_40)
	.align		4
.L_40:
        /*011c*/ 	.word	index@(.nv.constant0.matmul_kernel)
        /*0120*/ 	.short	0x0210
        /*0122*/ 	.short	0x0050


	//----- nvinfo : EIATTR_SW_WAR
	.align		4
.L_41:
        /*0124*/ 	.byte	0x04, 0x36
        /*0126*/ 	.short	(.L_43 - .L_42)
.L_42:
        /*0128*/ 	.word	0x00000008
.L_43:


//--------------------- .nv.callgraph             --------------------------
	.section	.nv.callgraph,"",@"SHT_CUDA_CALLGRAPH"
	.align	4
	.sectionentsize	8
	.align		4
        /*0000*/ 	.word	0x00000000
	.align		4
        /*0004*/ 	.word	0xffffffff
	.align		4
        /*0008*/ 	.word	0x00000000
	.align		4
        /*000c*/ 	.word	0xfffffffe
	.align		4
        /*0010*/ 	.word	0x00000000
	.align		4
        /*0014*/ 	.word	0xfffffffd
	.align		4
        /*0018*/ 	.word	0x00000000
	.align		4
        /*001c*/ 	.word	0xfffffffc


//--------------------- .text.matmul_kernel       --------------------------
	.section	.text.matmul_kernel,"ax",@progbits
	.align	128
        .global         matmul_kernel
        .type           matmul_kernel,@function
        .size           matmul_kernel,(.L_x_3 - matmul_kernel)
        .other          matmul_kernel,@"STO_CUDA_ENTRY STV_DEFAULT"
matmul_kernel:
.text.matmul_kernel:
[----:B------:R-:W-:Y:S08]  /*0000*/  LDC R1, c[0x0][0x28] ;  /* 0x00000a00ff017b82 */ /* 0x000ff00000000800 */
[----:B------:R-:W0:Y:S01]  /*0010*/  LDC.64 R16, c[0x0][0x228] ;  /* 0x00008a00ff107b82 */ /* 0x000e220000000a00 */
[----:B------:R-:W1:Y:S01]  /*0020*/  S2R R5, SR_CTAID.X ;  /* 0x0000000000057919 */ /* 0x000e620000002500 */
[----:B------:R-:W-:Y:S01]  /*0030*/  UMOV UR4, 0x400 ;  /* 0x0000040000047882 */ /* 0x000fe20000000000 */
[----:B------:R-:W-:-:S05]  /*0040*/  ULDC.64 UR6, c[0x0][0x208] ;  /* 0x0000820000067ab9 */ /* 0x000fca0000000a00 */
[----:B------:R-:W2:Y:S08]  /*0050*/  LDC R78, c[0x0][0x230] ;  /* 0x00008c00ff4e7b82 */ /* 0x000eb00000000800 */
[----:B------:R-:W3:Y:S01]  /*0060*/  S2UR UR5, SR_CgaCtaId ;  /* 0x00000000000579c3 */ /* 0x000ee20000008800 */
[----:B0-----:R-:W-:-:S05]  /*0070*/  VIADD R0, R17, 0x1f ;  /* 0x0000001f11007836 */ /* 0x001fca0000000000 */
[----:B------:R-:W-:Y:S01]  /*0080*/  SHF.R.S32.HI R3, RZ, 0x1f, R0 ;  /* 0x0000001fff037819 */ /* 0x000fe20000011400 */
[----:B--2---:R-:W-:-:S03]  /*0090*/  VIADD R78, R78, 0x3f ;  /* 0x0000003f4e4e7836 */ /* 0x004fc60000000000 */
[----:B------:R-:W-:Y:S02]  /*00a0*/  LEA.HI R3, R3, R0, RZ, 0x5 ;  /* 0x0000000003037211 */ /* 0x000fe400078f28ff */
[----:B-1----:R-:W-:Y:S02]  /*00b0*/  IABS R8, R5 ;  /* 0x0000000500087213 */ /* 0x002fe40000000000 */
[----:B------:R-:W-:Y:S01]  /*00c0*/  SHF.R.S32.HI R3, RZ, 0x5, R3 ;  /* 0x00000005ff037819 */ /* 0x000fe20000011403 */
[----:B---3--:R-:W-:-:S04]  /*00d0*/  ULEA UR4, UR5, UR4, 0x18 ;  /* 0x0000000405047291 */ /* 0x008fc8000f8ec03f */
[----:B------:R-:W-:-:S05]  /*00e0*/  IMAD.SHL.U32 R4, R3, 0x8, RZ ;  /* 0x0000000803047824 */ /* 0x000fca00078e00ff */
[-C--:B------:R-:W-:Y:S02]  /*00f0*/  IABS R7, R4.reuse ;  /* 0x0000000400077213 */ /* 0x080fe40000000000 */
[----:B------:R-:W-:Y:S02]  /*0100*/  IABS R10, R4 ;  /* 0x00000004000a7213 */ /* 0x000fe40000000000 */
[----:B------:R-:W0:Y:S08]  /*0110*/  I2F.RP R0, R7 ;  /* 0x0000000700007306 */ /* 0x000e300000209400 */
[----:B0-----:R-:W0:Y:S02]  /*0120*/  MUFU.RCP R0, R0 ;  /* 0x0000000000007308 */ /* 0x001e240000001000 */
[----:B0-----:R-:W-:-:S02]  /*0130*/  VIADD R2, R0, 0xffffffe ;  /* 0x0ffffffe00027836 */ /* 0x001fc40000000000 */
[----:B------:R-:W-:-:S04]  /*0140*/  IMAD.MOV R0, RZ, RZ, -R10 ;  /* 0x000000ffff007224 */ /* 0x000fc800078e0a0a */
[----:B------:R0:W1:Y:S02]  /*0150*/  F2I.FTZ.U32.TRUNC.NTZ R3, R2 ;  /* 0x0000000200037305 */ /* 0x000064000021f000 */
[----:B0-----:R-:W-:Y:S02]  /*0160*/  IMAD.MOV.U32 R2, RZ, RZ, RZ ;  /* 0x000000ffff027224 */ /* 0x001fe400078e00ff */
[----:B-1----:R-:W-:-:S04]  /*0170*/  IMAD.MOV R6, RZ, RZ, -R3 ;  /* 0x000000ffff067224 */ /* 0x002fc800078e0a03 */
[----:B------:R-:W-:Y:S02]  /*0180*/  IMAD R9, R6, R7, RZ ;  /* 0x0000000706097224 */ /* 0x000fe400078e02ff */
[----:B------:R-:W-:Y:S02]  /*0190*/  IMAD.MOV.U32 R6, RZ, RZ, R8 ;  /* 0x000000ffff067224 */ /* 0x000fe400078e0008 */
[----:B------:R-:W-:-:S06]  /*01a0*/  IMAD.HI.U32 R3, R3, R9, R2 ;  /* 0x0000000903037227 */ /* 0x000fcc00078e0002 */
[----:B------:R-:W-:-:S04]  /*01b0*/  IMAD.HI.U32 R3, R3, R6, RZ ;  /* 0x0000000603037227 */ /* 0x000fc800078e00ff */
[----:B------:R-:W-:-:S05]  /*01c0*/  IMAD R0, R3, R0, R6 ;  /* 0x0000000003007224 */ /* 0x000fca00078e0206 */
[----:B------:R-:W-:-:S13]  /*01d0*/  ISETP.GT.U32.AND P1, PT, R7, R0, PT ;  /* 0x000000000700720c */ /* 0x000fda0003f24070 */
[----:B------:R-:W-:Y:S02]  /*01e0*/  @!P1 IMAD.IADD R0, R0, 0x1, -R7 ;  /* 0x0000000100009824 */ /* 0x000fe400078e0a07 */
[----:B------:R-:W-:Y:S01]  /*01f0*/  @!P1 VIADD R3, R3, 0x1 ;  /* 0x0000000103039836 */ /* 0x000fe20000000000 */
[----:B------:R-:W-:Y:S02]  /*0200*/  ISETP.NE.AND P1, PT, R4, RZ, PT ;  /* 0x000000ff0400720c */ /* 0x000fe40003f25270 */
[----:B------:R-:W-:Y:S02]  /*0210*/  ISETP.GE.U32.AND P0, PT, R0, R7, PT ;  /* 0x000000070000720c */ /* 0x000fe40003f06070 */
[----:B------:R-:W-:-:S04]  /*0220*/  LOP3.LUT R0, R5, R4, RZ, 0x3c, !PT ;  /* 0x0000000405007212 */ /* 0x000fc800078e3cff */
[----:B------:R-:W-:Y:S01]  /*0230*/  ISETP.GE.AND P2, PT, R0, RZ, PT ;  /* 0x000000ff0000720c */ /* 0x000fe20003f46270 */
[----:B------:R-:W-:-:S06]  /*0240*/  VIADD R0, R16, 0x1f ;  /* 0x0000001f10007836 */ /* 0x000fcc0000000000 */
[----:B------:R-:W-:-:S04]  /*0250*/  @P0 VIADD R3, R3, 0x1 ;  /* 0x0000000103030836 */ /* 0x000fc80000000000 */
[----:B------:R-:W-:Y:S01]  /*0260*/  IMAD.MOV.U32 R2, RZ, RZ, R3 ;  /* 0x000000ffff027224 */ /* 0x000fe200078e0003 */
[----:B------:R-:W-:-:S03]  /*0270*/  SHF.R.S32.HI R3, RZ, 0x1f, R0 ;  /* 0x0000001fff037819 */ /* 0x000fc60000011400 */
[----:B------:R-:W-:Y:S01]  /*0280*/  @!P2 IMAD.MOV R2, RZ, RZ, -R2 ;  /* 0x000000ffff02a224 */ /* 0x000fe200078e0a02 */
[----:B------:R-:W-:Y:S02]  /*0290*/  @!P1 LOP3.LUT R2, RZ, R4, RZ, 0x33, !PT ;  /* 0x00000004ff029212 */ /* 0x000fe400078e33ff */
[----:B------:R-:W-:-:S03]  /*02a0*/  LEA.HI R3, R3, R0, RZ, 0x5 ;  /* 0x0000000003037211 */ /* 0x000fc600078f28ff */
[----:B------:R-:W-:Y:S02]  /*02b0*/  IMAD.SHL.U32 R6, R2, 0x8, RZ ;  /* 0x0000000802067824 */ /* 0x000fe400078e00ff */
[----:B------:R-:W-:-:S03]  /*02c0*/  IMAD.MOV R2, RZ, RZ, -R2 ;  /* 0x000000ffff027224 */ /* 0x000fc600078e0a02 */
[----:B------:R-:W-:Y:S01]  /*02d0*/  LEA.HI.SX32 R3, R3, -R6, 0x1b ;  /* 0x8000000603037211 */ /* 0x000fe200078fdaff */
[----:B------:R-:W-:-:S03]  /*02e0*/  IMAD R4, R4, R2, R5 ;  /* 0x0000000204047224 */ /* 0x000fc600078e0205 */
[----:B------:R-:W-:Y:S02]  /*02f0*/  VIMNMX R11, R3, 0x8, PT ;  /* 0x00000008030b7848 */ /* 0x000fe40003fe0100 */
[----:B------:R-:W-:Y:S02]  /*0300*/  IABS R9, R4 ;  /* 0x0000000400097213 */ /* 0x000fe40000000000 */
[----:B------:R-:W-:-:S04]  /*0310*/  IABS R7, R11 ;  /* 0x0000000b00077213 */ /* 0x000fc80000000000 */
[----:B------:R-:W0:Y:S08]  /*0320*/  I2F.RP R0, R7 ;  /* 0x0000000700007306 */ /* 0x000e300000209400 */
[----:B0-----:R-:W0:Y:S02]  /*0330*/  MUFU.RCP R0, R0 ;  /* 0x0000000000007308 */ /* 0x001e240000001000 */
[----:B0-----:R-:W-:-:S06]  /*0340*/  VIADD R3, R0, 0xffffffe ;  /* 0x0ffffffe00037836 */ /* 0x001fcc0000000000 */
[----:B------:R-:W0:Y:S02]  /*0350*/  F2I.FTZ.U32.TRUNC.NTZ R3, R3 ;  /* 0x0000000300037305 */ /* 0x000e24000021f000 */
[----:B0-----:R-:W-:-:S04]  /*0360*/  IMAD.MOV R8, RZ, RZ, -R3 ;  /* 0x000000ffff087224 */ /* 0x001fc800078e0a03 */
[----:B------:R-:W-:Y:S01]  /*0370*/  IMAD.MOV.U32 R2, RZ, RZ, R8 ;  /* 0x000000ffff027224 */ /* 0x000fe200078e0008 */
[----:B------:R-:W-:-:S03]  /*0380*/  IABS R8, R11 ;  /* 0x0000000b00087213 */ /* 0x000fc60000000000 */
[----:B------:R-:W-:Y:S02]  /*0390*/  IMAD R5, R2, R7, RZ ;  /* 0x0000000702057224 */ /* 0x000fe400078e02ff */
[----:B------:R-:W-:Y:S02]  /*03a0*/  IMAD.MOV.U32 R2, RZ, RZ, RZ ;  /* 0x000000ffff027224 */ /* 0x000fe400078e00ff */
[----:B------:R-:W-:Y:S02]  /*03b0*/  IMAD.MOV R0, RZ, RZ, -R8 ;  /* 0x000000ffff007224 */ /* 0x000fe400078e0a08 */
[----:B------:R-:W-:Y:S01]  /*03c0*/  IMAD.HI.U32 R2, R3, R5, R2 ;  /* 0x0000000503027227 */ /* 0x000fe200078e0002 */
[----:B------:R-:W-:-:S04]  /*03d0*/  LOP3.LUT R3, R4, R11, RZ, 0x3c, !PT ;  /* 0x0000000b04037212 */ /* 0x000fc800078e3cff */
[----:B------:R-:W-:Y:S01]  /*03e0*/  ISETP.GE.AND P2, PT, R3, RZ, PT ;  /* 0x000000ff0300720c */ /* 0x000fe20003f46270 */
[----:B------:R-:W-:-:S04]  /*03f0*/  IMAD.HI.U32 R2, R2, R9, RZ ;  /* 0x0000000902027227 */ /* 0x000fc800078e00ff */
[----:B------:R-:W-:-:S05]  /*0400*/  IMAD R0, R2, R0, R9 ;  /* 0x0000000002007224 */ /* 0x000fca00078e0209 */
[----:B------:R-:W-:-:S13]  /*0410*/  ISETP.GT.U32.AND P1, PT, R7, R0, PT ;  /* 0x000000000700720c */ /* 0x000fda0003f24070 */
[----:B------:R-:W-:Y:S02]  /*0420*/  @!P1 IMAD.IADD R0, R0, 0x1, -R7 ;  /* 0x0000000100009824 */ /* 0x000fe400078e0a07 */
[----:B------:R-:W-:Y:S01]  /*0430*/  @!P1 VIADD R2, R2, 0x1 ;  /* 0x0000000102029836 */ /* 0x000fe20000000000 */
[----:B------:R-:W-:Y:S02]  /*0440*/  ISETP.NE.AND P1, PT, R11, RZ, PT ;  /* 0x000000ff0b00720c */ /* 0x000fe40003f25270 */
[----:B------:R-:W-:Y:S02]  /*0450*/  ISETP.GE.U32.AND P0, PT, R0, R7, PT ;  /* 0x000000070000720c */ /* 0x000fe40003f06070 */
[----:B------:R-:W0:Y:S11]  /*0460*/  S2R R0, SR_TID.X ;  /* 0x0000000000007919 */ /* 0x000e360000002100 */
[----:B------:R-:W-:-:S04]  /*0470*/  @P0 VIADD R2, R2, 0x1 ;  /* 0x0000000102020836 */ /* 0x000fc80000000000 */
[----:B------:R-:W-:-:S04]  /*0480*/  IMAD.MOV.U32 R7, RZ, RZ, R2 ;  /* 0x000000ffff077224 */ /* 0x000fc800078e0002 */
[----:B------:R-:W-:Y:S01]  /*0490*/  @!P2 IMAD.MOV R7, RZ, RZ, -R7 ;  /* 0x000000ffff07a224 */ /* 0x000fe200078e0a07 */
[----:B------:R-:W-:Y:S02]  /*04a0*/  @!P1 LOP3.LUT R7, RZ, R11, RZ, 0x33, !PT ;  /* 0x0000000bff079212 */ /* 0x000fe400078e33ff */
[----:B------:R-:W-:-:S03]  /*04b0*/  ISETP.GT.AND P1, PT, R78, 0x3f, PT ;  /* 0x0000003f4e00780c */ /* 0x000fc60003f24270 */
[----:B------:R-:W-:Y:S02]  /*04c0*/  IMAD.MOV R2, RZ, RZ, -R7 ;  /* 0x000000ffff027224 */ /* 0x000fe400078e0a07 */
[----:B------:R-:W-:Y:S02]  /*04d0*/  IMAD.SHL.U32 R7, R7, 0x20, RZ ;  /* 0x0000002007077824 */ /* 0x000fe400078e00ff */
[----:B------:R-:W-:Y:S01]  /*04e0*/  IMAD R2, R11, R2, R4 ;  /* 0x000000020b027224 */ /* 0x000fe200078e0204 */
[----:B0-----:R-:W-:-:S03]  /*04f0*/  LOP3.LUT R3, R0, 0x1f, RZ, 0xc0, !PT ;  /* 0x0000001f00037812 */ /* 0x001fc600078ec0ff */
[----:B------:R-:W-:Y:S01]  /*0500*/  IMAD.IADD R2, R6, 0x1, R2 ;  /* 0x0000000106027824 */ /* 0x000fe200078e0202 */
[----:B------:R-:W-:Y:S01]  /*0510*/  SHF.R.U32.HI R4, RZ, 0x5, R0 ;  /* 0x00000005ff047819 */ /* 0x000fe20000011600 */
[C---:B------:R-:W-:Y:S01]  /*0520*/  @!P1 IMAD.SHL.U32 R5, R0.reuse, 0x2, RZ ;  /* 0x0000000200059824 */ /* 0x040fe200078e00ff */
[----:B------:R-:W-:Y:S01]  /*0530*/  LOP3.LUT P0, RZ, R0, 0x40, RZ, 0xc0, !PT ;  /* 0x0000004000ff7812 */ /* 0x000fe2000780c0ff */
[----:B------:R-:W-:Y:S01]  /*0540*/  IMAD R2, R2, 0x20, R3 ;  /* 0x0000002002027824 */ /* 0x000fe200078e0203 */
[C---:B------:R-:W-:Y:S01]  /*0550*/  LEA.HI R3, R0.reuse, 0x1c, RZ, 0x1b ;  /* 0x0000001c00037811 */ /* 0x040fe200078fd8ff */
[----:B------:R-:W-:Y:S01]  /*0560*/  @!P1 IMAD.SHL.U32 R6, R0, 0x8, RZ ;  /* 0x0000000800069824 */ /* 0x000fe200078e00ff */
[----:B------:R-:W-:Y:S02]  /*0570*/  SGXT.U32 R4, R4, 0x2 ;  /* 0x000000020404781a */ /* 0x000fe40000000000 */
[----:B------:R-:W-:Y:S02]  /*0580*/  @!P1 CS2R R44, SRZ ;  /* 0x00000000002c9805 */ /* 0x000fe4000001ff00 */
[----:B------:R-:W-:Y:S01]  /*0590*/  @!P1 CS2R R46, SRZ ;  /* 0x00000000002e9805 */ /* 0x000fe2000001ff00 */
[----:B------:R-:W-:Y:S06]  /*05a0*/  @!P1 BRA `(.L_x_0) ;  /* 0x0000002000d49947 */ /* 0x000fec0003800000 */
[----:B------:R-:W-:Y:S01]  /*05b0*/  IABS R14, R16 ;  /* 0x00000010000e7213 */ /* 0x000fe20000000000 */
[----:B------:R-:W0:Y:S01]  /*05c0*/  LDC.64 R60, c[0x0][0x218] ;  /* 0x00008600ff3c7b82 */ /* 0x000e220000000a00 */
[----:B------:R-:W-:Y:S01]  /*05d0*/  IABS R12, R17 ;  /* 0x00000011000c7213 */ /* 0x000fe20000000000 */
[----:B------:R-:W-:Y:S01]  /*05e0*/  ULDC UR5, c[0x0][0x234] ;  /* 0x00008d0000057ab9 */ /* 0x000fe20000000800 */
[----:B------:R-:W1:Y:S01]  /*05f0*/  I2F.RP R6, R14 ;  /* 0x0000000e00067306 */ /* 0x000e620000209400 */
[----:B------:R-:W-:Y:S01]  /*0600*/  IABS R15, R2 ;  /* 0x00000002000f7213 */ /* 0x000fe20000000000 */
[----:B------:R-:W-:Y:S01]  /*0610*/  ULDC.64 UR8, c[0x0][0x210] ;  /* 0x0000840000087ab9 */ /* 0x000fe20000000a00 */
[----:B------:R-:W-:Y:S02]  /*0620*/  ISETP.GE.AND P5, PT, R2, RZ, PT ;  /* 0x000000ff0200720c */ /* 0x000fe40003fa6270 */
[----:B------:R-:W-:Y:S02]  /*0630*/  CS2R R44, SRZ ;  /* 0x00000000002c7805 */ /* 0x000fe4000001ff00 */
[----:B------:R-:W-:Y:S01]  /*0640*/  ISETP.NE.AND P6, PT, R16, RZ, PT ;  /* 0x000000ff1000720c */ /* 0x000fe20003fc5270 */
[----:B------:R-:W2:Y:S01]  /*0650*/  LDC R95, c[0x0][0x23c] ;  /* 0x00008f00ff5f7b82 */ /* 0x000ea20000000800 */
[----:B------:R-:W-:Y:S01]  /*0660*/  LEA.HI R97, R0, 0x3c, RZ, 0x1b ;  /* 0x0000003c00617811 */ /* 0x000fe200078fd8ff */
[----:B------:R-:W3:Y:S01]  /*0670*/  I2F.RP R5, R12 ;  /* 0x0000000c00057306 */ /* 0x000ee20000209400 */
[----:B------:R-:W-:-:S02]  /*0680*/  LOP3.LUT R99, R4, 0x38, RZ, 0xfc, !PT ;  /* 0x0000003804637812 */ /* 0x000fc400078efcff */
[----:B------:R-:W-:Y:S02]  /*0690*/  CS2R R46, SRZ ;  /* 0x00000000002e7805 */ /* 0x000fe4000001ff00 */
[C---:B------:R-:W-:Y:S02]  /*06a0*/  LOP3.LUT R101, R4.reuse, 0x34, RZ, 0xfc, !PT ;  /* 0x0000003404657812 */ /* 0x040fe400078efcff */
[----:B------:R-:W-:Y:S02]  /*06b0*/  CS2R R52, SRZ ;  /* 0x0000000000347805 */ /* 0x000fe4000001ff00 */
[C---:B------:R-:W-:Y:S02]  /*06c0*/  LOP3.LUT R103, R4.reuse, 0x30, RZ, 0xfc, !PT ;  /* 0x0000003004677812 */ /* 0x040fe400078efcff */
[----:B------:R-:W-:Y:S02]  /*06d0*/  CS2R R54, SRZ ;  /* 0x0000000000367805 */ /* 0x000fe4000001ff00 */
[C---:B------:R-:W-:Y:S01]  /*06e0*/  LOP3.LUT R105, R4.reuse, 0x2c, RZ, 0xfc, !PT ;  /* 0x0000002c04697812 */ /* 0x040fe200078efcff */
[----:B-1----:R-:W1:Y:S01]  /*06f0*/  MUFU.RCP R6, R6 ;  /* 0x0000000600067308 */ /* 0x002e620000001000 */
[----:B------:R-:W-:-:S02]  /*0700*/  LOP3.LUT R83, R4, 0x20, RZ, 0xfc, !PT ;  /* 0x0000002004537812 */ /* 0x000fc400078efcff */
[C---:B------:R-:W-:Y:S02]  /*0710*/  LOP3.LUT R85, R4.reuse, 0x18, RZ, 0xfc, !PT ;  /* 0x0000001804557812 */ /* 0x040fe400078efcff */
[C---:B------:R-:W-:Y:S02]  /*0720*/  LOP3.LUT R91, R4.reuse, 0x8, RZ, 0xfc, !PT ;  /* 0x00000008045b7812 */ /* 0x040fe400078efcff */
[----:B------:R-:W-:Y:S01]  /*0730*/  LOP3.LUT R89, R4, 0x4, RZ, 0xfc, !PT ;  /* 0x0000000404597812 */ /* 0x000fe200078efcff */
[----:B---3--:R-:W3:Y:S01]  /*0740*/  MUFU.RCP R5, R5 ;  /* 0x0000000500057308 */ /* 0x008ee20000001000 */
[----:B-1----:R-:W-:Y:S01]  /*0750*/  VIADD R10, R6, 0xffffffe ;  /* 0x0ffffffe060a7836 */ /* 0x002fe20000000000 */
[----:B------:R-:W-:-:S06]  /*0760*/  LOP3.LUT R6, R0, 0x40, RZ, 0xc0, !PT ;  /* 0x0000004000067812 */ /* 0x000fcc00078ec0ff */
[----:B------:R1:W4:Y:S01]  /*0770*/  F2I.FTZ.U32.TRUNC.NTZ R11, R10 ;  /* 0x0000000a000b7305 */ /* 0x000322000021f000 */
[----:B------:R-:W-:Y:S01]  /*0780*/  LEA.HI R24, R6, R7, RZ, 0x1a ;  /* 0x0000000706187211 */ /* 0x000fe200078fd0ff */
[----:B---3--:R-:W-:-:S03]  /*0790*/  VIADD R8, R5, 0xffffffe ;  /* 0x0ffffffe05087836 */ /* 0x008fc60000000000 */
[----:B------:R-:W-:Y:S01]  /*07a0*/  IABS R35, R24 ;  /* 0x0000001800237213 */ /* 0x000fe20000000000 */
[C---:B------:R-:W-:Y:S02]  /*07b0*/  VIADD R18, R24.reuse, 0x1e ;  /* 0x0000001e18127836 */ /* 0x040fe40000000000 */
[----:B------:R3:W5:Y:S01]  /*07c0*/  F2I.FTZ.U32.TRUNC.NTZ R9, R8 ;  /* 0x0000000800097305 */ /* 0x000762000021f000 */
[----:B-1----:R-:W-:Y:S02]  /*07d0*/  IMAD.MOV.U32 R10, RZ, RZ, RZ ;  /* 0x000000ffff0a7224 */ /* 0x002fe400078e00ff */
[----:B------:R-:W-:Y:S01]  /*07e0*/  VIADD R20, R24, 0x1c ;  /* 0x0000001c18147836 */ /* 0x000fe20000000000 */
[----:B------:R-:W-:Y:S01]  /*07f0*/  ISETP.GE.AND P3, PT, R18, RZ, PT ;  /* 0x000000ff1200720c */ /* 0x000fe20003f66270 */
[----:B------:R-:W-:Y:S02]  /*0800*/  VIADD R22, R24, 0x12 ;  /* 0x0000001218167836 */ /* 0x000fe40000000000 */
[----:B----4-:R-:W-:Y:S01]  /*0810*/  IMAD.MOV R13, RZ, RZ, -R11 ;  /* 0x000000ffff0d7224 */ /* 0x010fe200078e0a0b */
[----:B------:R-:W-:Y:S01]  /*0820*/  IABS R19, R20 ;  /* 0x0000001400137213 */ /* 0x000fe20000000000 */
[----:B---3--:R-:W-:-:S02]  /*0830*/  IMAD.MOV.U32 R8, RZ, RZ, RZ ;  /* 0x000000ffff087224 */ /* 0x008fc400078e00ff */
[----:B------:R-:W-:Y:S02]  /*0840*/  IMAD R13, R13, R14, RZ ;  /* 0x0000000e0d0d7224 */ /* 0x000fe400078e02ff */
[----:B------:R-:W-:Y:S02]  /*0850*/  VIADD R26, R24, 0x10 ;  /* 0x00000010181a7836 */ /* 0x000fe40000000000 */
[----:B------:R-:W-:Y:S01]  /*0860*/  IMAD.HI.U32 R11, R11, R13, R10 ;  /* 0x0000000d0b0b7227 */ /* 0x000fe200078e000a */
[----:B------:R-:W-:Y:S02]  /*0870*/  IABS R10, R18 ;  /* 0x00000012000a7213 */ /* 0x000fe40000000000 */
[----:B------:R-:W-:Y:S01]  /*0880*/  IABS R23, R26 ;  /* 0x0000001a00177213 */ /* 0x000fe20000000000 */
[----:B------:R-:W-:Y:S02]  /*0890*/  IMAD.MOV.U32 R13, RZ, RZ, R15 ;  /* 0x000000ffff0d7224 */ /* 0x000fe400078e000f */
[----:B-----5:R-:W-:-:S02]  /*08a0*/  IMAD.MOV R5, RZ, RZ, -R9 ;  /* 0x000000ffff057224 */ /* 0x020fc400078e0a09 */
[----:B------:R-:W-:-:S04]  /*08b0*/  IMAD.HI.U32 R11, R11, R13, RZ ;  /* 0x0000000d0b0b7227 */ /* 0x000fc800078e00ff */
[----:B------:R-:W-:Y:S02]  /*08c0*/  IMAD.MOV R11, RZ, RZ, -R11 ;  /* 0x000000ffff0b7224 */ /* 0x000fe400078e0a0b */
[----:B------:R-:W-:Y:S02]  /*08d0*/  IMAD R5, R5, R12, RZ ;  /* 0x0000000c05057224 */ /* 0x000fe400078e02ff */
[C---:B------:R-:W-:Y:S02]  /*08e0*/  IMAD R13, R14.reuse, R11, R13 ;  /* 0x0000000b0e0d7224 */ /* 0x040fe400078e020d */
[----:B------:R-:W-:Y:S01]  /*08f0*/  IMAD.HI.U32 R8, R9, R5, R8 ;  /* 0x0000000509087227 */ /* 0x000fe200078e0008 */
[----:B------:R-:W-:Y:S02]  /*0900*/  SHF.R.S32.HI R9, RZ, 0x1f, R78 ;  /* 0x0000001fff097819 */ /* 0x000fe4000001144e */
[----:B------:R-:W-:Y:S01]  /*0910*/  ISETP.GT.U32.AND P1, PT, R14, R13, PT ;  /* 0x0000000d0e00720c */ /* 0x000fe20003f24070 */
[----:B------:R-:W-:Y:S01]  /*0920*/  IMAD.MOV.U32 R11, RZ, RZ, R10 ;  /* 0x000000ffff0b7224 */ /* 0x000fe200078e000a */
[----:B------:R-:W-:Y:S01]  /*0930*/  LEA.HI R78, R9, R78, RZ, 0x6 ;  /* 0x0000004e094e7211 */ /* 0x000fe200078f30ff */
[----:B------:R-:W-:-:S03]  /*0940*/  IMAD.HI.U32 R10, R8, R19, RZ ;  /* 0x00000013080a7227 */ /* 0x000fc600078e00ff */
[----:B------:R-:W-:Y:S01]  /*0950*/  SHF.R.S32.HI R78, RZ, 0x6, R78 ;  /* 0x00000006ff4e7819 */ /* 0x000fe2000001144e */
[----:B------:R-:W-:-:S04]  /*0960*/  IMAD.HI.U32 R5, R8, R11, RZ ;  /* 0x0000000b08057227 */ /* 0x000fc800078e00ff */
[----:B------:R-:W-:Y:S02]  /*0970*/  IMAD.MOV R5, RZ, RZ, -R5 ;  /* 0x000000ffff057224 */ /* 0x000fe400078e0a05 */
[----:B------:R-:W-:Y:S02]  /*0980*/  @!P1 IMAD.IADD R13, R13, 0x1, -R14 ;  /* 0x000000010d0d9824 */ /* 0x000fe400078e0a0e */
[----:B------:R-:W-:Y:S02]  /*0990*/  IMAD R11, R12, R5, R11 ;  /* 0x000000050c0b7224 */ /* 0x000fe400078e020b */
[----:B------:R-:W-:Y:S01]  /*09a0*/  IMAD.MOV R10, RZ, RZ, -R10 ;  /* 0x000000ffff0a7224 */ /* 0x000fe200078e0a0a */
[----:B------:R-:W-:Y:S01]  /*09b0*/  ISETP.GT.U32.AND P4, PT, R14, R13, PT ;  /* 0x0000000d0e00720c */ /* 0x000fe20003f84070 */
[----:B------:R-:W-:Y:S01]  /*09c0*/  IMAD.SHL.U32 R5, R0, 0x2, RZ ;  /* 0x0000000200057824 */ /* 0x000fe200078e00ff */
[C---:B------:R-:W-:Y:S01]  /*09d0*/  ISETP.GT.U32.AND P1, PT, R12.reuse, R11, PT ;  /* 0x0000000b0c00720c */ /* 0x040fe20003f24070 */
[----:B------:R-:W-:-:S02]  /*09e0*/  IMAD R9, R12, R10, R19 ;  /* 0x0000000a0c097224 */ /* 0x000fc400078e0213 */
[C---:B------:R-:W-:Y:S01]  /*09f0*/  VIADD R10, R24.reuse, 0x1a ;  /* 0x0000001a180a7836 */ /* 0x040fe20000000000 */
[----:B------:R-:W-:Y:S01]  /*0a00*/  LOP3.LUT R15, R5, 0x10, RZ, 0xc0, !PT ;  /* 0x00000010050f7812 */ /* 0x000fe200078ec0ff */
[----:B------:R-:W-:Y:S01]  /*0a10*/  VIADD R18, R24, 0x14 ;  /* 0x0000001418127836 */ /* 0x000fe20000000000 */
[----:B------:R-:W-:Y:S01]  /*0a20*/  ISETP.GT.U32.AND P2, PT, R12, R9, PT ;  /* 0x000000090c00720c */ /* 0x000fe20003f44070 */
[----:B------:R-:W-:Y:S01]  /*0a30*/  VIADD R28, R24, 0xe ;  /* 0x0000000e181c7836 */ /* 0x000fe20000000000 */
[----:B------:R-:W-:Y:S01]  /*0a40*/  LEA.HI R37, R6, R15, RZ, 0x1f ;  /* 0x0000000f06257211 */ /* 0x000fe200078ff8ff */
[----:B------:R-:W-:Y:S01]  /*0a50*/  VIADD R30, R24, 0xc ;  /* 0x0000000c181e7836 */ /* 0x000fe20000000000 */
[----:B------:R-:W-:Y:S01]  /*0a60*/  IABS R15, R10 ;  /* 0x0000000a000f7213 */ /* 0x000fe20000000000 */
[----:B------:R-:W-:Y:S01]  /*0a70*/  @!P4 IMAD.IADD R13, R13, 0x1, -R14 ;  /* 0x000000010d0dc824 */ /* 0x000fe200078e0a0e */
[----:B------:R-:W-:Y:S01]  /*0a80*/  IABS R25, R28 ;  /* 0x0000001c00197213 */ /* 0x000fe20000000000 */
[----:B------:R-:W-:Y:S01]  /*0a90*/  @!P1 IMAD.IADD R11, R11, 0x1, -R12 ;  /* 0x000000010b0b9824 */ /* 0x000fe200078e0a0c */
[----:B------:R-:W-:Y:S01]  /*0aa0*/  ISETP.GE.AND P1, PT, R20, RZ, PT ;  /* 0x000000ff1400720c */ /* 0x000fe20003f26270 */
[----:B------:R-:W-:-:S03]  /*0ab0*/  IMAD.HI.U32 R6, R8, R15, RZ ;  /* 0x0000000f08067227 */ /* 0x000fc600078e00ff */
[----:B------:R-:W-:Y:S01]  /*0ac0*/  ISETP.GT.U32.AND P4, PT, R12, R11, PT ;  /* 0x0000000b0c00720c */ /* 0x000fe20003f84070 */
[----:B------:R-:W-:Y:S02]  /*0ad0*/  VIADD R14, R24, 0x18 ;  /* 0x00000018180e7836 */ /* 0x000fe40000000000 */
[----:B------:R-:W-:Y:S02]  /*0ae0*/  IMAD.MOV R6, RZ, RZ, -R6 ;  /* 0x000000ffff067224 */ /* 0x000fe400078e0a06 */
[----:B------:R-:W-:Y:S01]  /*0af0*/  @!P2 IMAD.IADD R9, R9, 0x1, -R12 ;  /* 0x000000010909a824 */ /* 0x000fe200078e0a0c */
[----:B------:R-:W-:Y:S01]  /*0b00*/  IABS R19, R14 ;  /* 0x0000000e00137213 */ /* 0x000fe20000000000 */
[----:B------:R-:W-:Y:S01]  /*0b10*/  IMAD R15, R12, R6, R15 ;  /* 0x000000060c0f7224 */ /* 0x000fe200078e020f */
[----:B------:R-:W-:Y:S01]  /*0b20*/  ISETP.GE.AND P2, PT, R14, RZ, PT ;  /* 0x000000ff0e00720c */ /* 0x000fe20003f46270 */
[----:B------:R-:W-:Y:S01]  /*0b30*/  @!P5 IMAD.MOV R13, RZ, RZ, -R13 ;  /* 0x000000ffff0dd224 */ /* 0x000fe200078e0a0d */
[----:B------:R-:W-:Y:S01]  /*0b40*/  @!P6 LOP3.LUT R13, RZ, R16, RZ, 0x33, !PT ;  /* 0x00000010ff0de212 */ /* 0x000fe200078e33ff */
[----:B------:R-:W-:Y:S01]  /*0b50*/  IMAD.HI.U32 R6, R8, R19, RZ ;  /* 0x0000001308067227 */ /* 0x000fe200078e00ff */
[----:B------:R-:W-:-:S02]  /*0b60*/  ISETP.GT.U32.AND P6, PT, R12, R9, PT ;  /* 0x000000090c00720c */ /* 0x000fc40003fc4070 */
[----:B------:R-:W-:Y:S01]  /*0b70*/  ISETP.GE.AND P5, PT, R10, RZ, PT ;  /* 0x000000ff0a00720c */ /* 0x000fe20003fa6270 */
[----:B------:R-:W-:Y:S02]  /*0b80*/  @!P4 IMAD.IADD R11, R11, 0x1, -R12 ;  /* 0x000000010b0bc824 */ /* 0x000fe400078e0a0c */
[----:B------:R-:W-:Y:S02]  /*0b90*/  VIADD R10, R24, 0x16 ;  /* 0x00000016180a7836 */ /* 0x000fe40000000000 */
[----:B------:R-:W-:Y:S02]  /*0ba0*/  IMAD.MOV.U32 R14, RZ, RZ, R11 ;  /* 0x000000ffff0e7224 */ /* 0x000fe400078e000b */
[----:B------:R-:W-:Y:S01]  /*0bb0*/  IMAD.MOV R6, RZ, RZ, -R6 ;  /* 0x000000ffff067224 */ /* 0x000fe200078e0a06 */
[----:B------:R-:W-:Y:S01]  /*0bc0*/  IABS R21, R10 ;  /* 0x0000000a00157213 */ /* 0x000fe20000000000 */
[----:B------:R-:W-:Y:S01]  /*0bd0*/  @!P3 IMAD.MOV R14, RZ, RZ, -R14 ;  /* 0x000000ffff0eb224 */ /* 0x000fe200078e0a0e */
[----:B------:R-:W-:Y:S01]  /*0be0*/  ISETP.GT.U32.AND P3, PT, R12, R15, PT ;  /* 0x0000000f0c00720c */ /* 0x000fe20003f64070 */
[----:B------:R-:W-:Y:S01]  /*0bf0*/  @!P6 IMAD.IADD R9, R9, 0x1, -R12 ;  /* 0x000000010909e824 */ /* 0x000fe200078e0a0c */
[----:B------:R-:W-:Y:S01]  /*0c00*/  ISETP.GE.AND P6, PT, R18, RZ, PT ;  /* 0x000000ff1200720c */ /* 0x000fe20003fc6270 */
[----:B------:R-:W-:Y:S01]  /*0c10*/  IMAD R11, R12, R6, R19 ;  /* 0x000000060c0b7224 */ /* 0x000fe200078e0213 */
[----:B------:R-:W-:Y:S01]  /*0c20*/  IABS R19, R18 ;  /* 0x0000001200137213 */ /* 0x000fe20000000000 */
[----:B------:R-:W-:Y:S01]  /*0c30*/  IMAD.HI.U32 R6, R8, R21, RZ ;  /* 0x0000001508067227 */ /* 0x000fe200078e00ff */
[----:B------:R-:W-:-:S03]  /*0c40*/  ISETP.GE.AND P4, PT, R10, RZ, PT ;  /* 0x000000ff0a00720c */ /* 0x000fc60003f86270 */
[----:B------:R-:W-:Y:S02]  /*0c50*/  IMAD.MOV.U32 R16, RZ, RZ, R9 ;  /* 0x000000ffff107224 */ /* 0x000fe400078e0009 */
[----:B------:R-:W-:Y:S02]  /*0c60*/  IMAD.MOV R9, RZ, RZ, -R6 ;  /* 0x000000ffff097224 */ /* 0x000fe400078e0a06 */
[----:B------:R-:W-:Y:S02]  /*0c70*/  @!P3 IMAD.IADD R15, R15, 0x1, -R12 ;  /* 0x000000010f0fb824 */ /* 0x000fe400078e0a0c */
[----:B------:R-:W-:Y:S01]  /*0c80*/  @!P1 IMAD.MOV R16, RZ, RZ, -R16 ;  /* 0x000000ffff109224 */ /* 0x000fe200078e0a10 */
[----:B------:R-:W-:Y:S01]  /*0c90*/  ISETP.GT.U32.AND P1, PT, R12, R11, PT ;  /* 0x0000000b0c00720c */ /* 0x000fe20003f24070 */
[----:B------:R-:W-:Y:S01]  /*0ca0*/  IMAD.HI.U32 R6, R8, R19, RZ ;  /* 0x0000001308067227 */ /* 0x000fe200078e00ff */
[----:B------:R-:W-:-:S03]  /*0cb0*/  ISETP.GT.U32.AND P3, PT, R12, R15, PT ;  /* 0x0000000f0c00720c */ /* 0x000fc60003f64070 */
[----:B------:R-:W-:Y:S01]  /*0cc0*/  IMAD R9, R12, R9, R21 ;  /* 0x000000090c097224 */ /* 0x000fe200078e0215 */
[----:B------:R-:W-:Y:S01]  /*0cd0*/  IABS R21, R22 ;  /* 0x0000001600157213 */ /* 0x000fe20000000000 */
[----:B------:R-:W-:Y:S02]  /*0ce0*/  IMAD.MOV R6, RZ, RZ, -R6 ;  /* 0x000000ffff067224 */ /* 0x000fe400078e0a06 */
[----:B------:R-:W-:-:S04]  /*0cf0*/  IMAD.HI.U32 R10, R8, R23, RZ ;  /* 0x00000017080a7227 */ /* 0x000fc800078e00ff */
[C---:B------:R-:W-:Y:S02]  /*0d00*/  IMAD R19, R12.reuse, R6, R19 ;  /* 0x000000060c137224 */ /* 0x040fe400078e0213 */
[--C-:B------:R-:W-:Y:S01]  /*0d10*/  @!P3 IMAD.IADD R15, R15, 0x1, -R12.reuse ;  /* 0x000000010f0fb824 */ /* 0x100fe200078e0a0c */
[----:B------:R-:W-:Y:S01]  /*0d20*/  ISETP.GT.U32.AND P3, PT, R12, R9, PT ;  /* 0x000000090c00720c */ /* 0x000fe20003f64070 */
[----:B------:R-:W-:Y:S02]  /*0d30*/  @!P1 IMAD.IADD R11, R11, 0x1, -R12 ;  /* 0x000000010b0b9824 */ /* 0x000fe400078e0a0c */
[----:B------:R-:W-:Y:S02]  /*0d40*/  IMAD.MOV.U32 R18, RZ, RZ, R15 ;  /* 0x000000ffff127224 */ /* 0x000fe400078e000f */
[----:B------:R-:W-:Y:S01]  /*0d50*/  IMAD.HI.U32 R6, R8, R21, RZ ;  /* 0x0000001508067227 */ /* 0x000fe200078e00ff */
[----:B------:R-:W-:-:S03]  /*0d60*/  ISETP.GT.U32.AND P1, PT, R12, R11, PT ;  /* 0x0000000b0c00720c */ /* 0x000fc60003f24070 */
[----:B------:R-:W-:Y:S01]  /*0d70*/  @!P5 IMAD.MOV R18, RZ, RZ, -R18 ;  /* 0x000000ffff12d224 */ /* 0x000fe200078e0a12 */
[----:B------:R-:W-:Y:S01]  /*0d80*/  ISETP.GT.U32.AND P5, PT, R12, R19, PT ;  /* 0x000000130c00720c */ /* 0x000fe20003fa4070 */
[----:B------:R-:W-:-:S04]  /*0d90*/  IMAD.HI.U32 R20, R8, R25, RZ ;  /* 0x0000001908147227 */ /* 0x000fc800078e00ff */
[----:B------:R-:W-:Y:S02]  /*0da0*/  @!P3 IMAD.IADD R9, R9, 0x1, -R12 ;  /* 0x000000010909b824 */ /* 0x000fe400078e0a0c */
[----:B------:R-:W-:Y:S02]  /*0db0*/  IMAD.MOV R6, RZ, RZ, -R6 ;  /* 0x000000ffff067224 */ /* 0x000fe400078e0a06 */
[----:B------:R-:W-:Y:S01]  /*0dc0*/  IMAD.MOV R10, RZ, RZ, -R10 ;  /* 0x000000ffff0a7224 */ /* 0x000fe200078e0a0a */
[----:B------:R-:W-:Y:S01]  /*0dd0*/  ISETP.GT.U32.AND P3, PT, R12, R9, PT ;  /* 0x000000090c00720c */ /* 0x000fe20003f64070 */
[----:B------:R-:W-:Y:S02]  /*0de0*/  IMAD.MOV R20, RZ, RZ, -R20 ;  /* 0x000000ffff147224 */ /* 0x000fe400078e0a14 */
[--C-:B------:R-:W-:Y:S02]  /*0df0*/  @!P5 IMAD.IADD R19, R19, 0x1, -R12.reuse ;  /* 0x000000011313d824 */ /* 0x100fe400078e0a0c */
[----:B------:R-:W-:Y:S01]  /*0e00*/  @!P1 IMAD.IADD R11, R11, 0x1, -R12 ;  /* 0x000000010b0b9824 */ /* 0x000fe200078e0a0c */
[----:B------:R-:W-:Y:S01]  /*0e10*/  ISETP.GE.AND P1, PT, R22, RZ, PT ;  /* 0x000000ff1600720c */ /* 0x000fe20003f26270 */
[C---:B------:R-:W-:Y:S01]  /*0e20*/  IMAD R15, R12.reuse, R6, R21 ;  /* 0x000000060c0f7224 */ /* 0x040fe200078e0215 */
[C---:B------:R-:W-:Y:S01]  /*0e30*/  ISETP.GT.U32.AND P5, PT, R12.reuse, R19, PT ;  /* 0x000000130c00720c */ /* 0x040fe20003fa4070 */
[C---:B------:R-:W-:Y:S01]  /*0e40*/  IMAD R21, R12.reuse, R10, R23 ;  /* 0x0000000a0c157224 */ /* 0x040fe200078e0217 */
[----:B------:R-:W-:Y:S01]  /*0e50*/  IABS R6, R30 ;  /* 0x0000001e00067213 */ /* 0x000fe20000000000 */
[----:B------:R-:W-:-:S02]  /*0e60*/  IMAD R23, R12, R20, R25 ;  /* 0x000000140c177224 */ /* 0x000fc400078e0219 */
[----:B------:R-:W-:Y:S02]  /*0e70*/  IMAD.MOV.U32 R20, RZ, RZ, R11 ;  /* 0x000000ffff147224 */ /* 0x000fe400078e000b */
[----:B------:R-:W-:Y:S01]  /*0e80*/  @!P3 IMAD.IADD R9, R9, 0x1, -R12 ;  /* 0x000000010909b824 */ /* 0x000fe200078e0a0c */
[C---:B------:R-:W-:Y:S01]  /*0e90*/  ISETP.GT.U32.AND P3, PT, R12.reuse, R21, PT ;  /* 0x000000150c00720c */ /* 0x040fe20003f64070 */
[----:B------:R-:W-:Y:S01]  /*0ea0*/  @!P2 IMAD.MOV R20, RZ, RZ, -R20 ;  /* 0x000000ffff14a224 */ /* 0x000fe200078e0a14 */
[----:B------:R-:W-:Y:S01]  /*0eb0*/  ISETP.GT.U32.AND P2, PT, R12, R15, PT ;  /* 0x0000000f0c00720c */ /* 0x000fe20003f44070 */
[----:B------:R-:W-:Y:S02]  /*0ec0*/  VIADD R32, R24, 0xa ;  /* 0x0000000a18207836 */ /* 0x000fe40000000000 */
[----:B------:R-:W-:Y:S01]  /*0ed0*/  @!P5 IMAD.IADD R19, R19, 0x1, -R12 ;  /* 0x000000011313d824 */ /* 0x000fe200078e0a0c */
[----:B------:R-:W-:Y:S01]  /*0ee0*/  ISETP.GT.U32.AND P5, PT, R12, R23, PT ;  /* 0x000000170c00720c */ /* 0x000fe20003fa4070 */
[----:B------:R-:W-:Y:S01]  /*0ef0*/  IMAD.MOV.U32 R11, RZ, RZ, R6 ;  /* 0x000000ffff0b7224 */ /* 0x000fe200078e0006 */
[----:B------:R-:W-:Y:S01]  /*0f00*/  IABS R25, R32 ;  /* 0x0000002000197213 */ /* 0x000fe20000000000 */
[----:B------:R-:W-:-:S02]  /*0f10*/  VIADD R34, R24, 0x8 ;  /* 0x0000000818227836 */ /* 0x000fc40000000000 */
[----:B------:R-:W-:Y:S02]  /*0f20*/  IMAD.MOV.U32 R22, RZ, RZ, R9 ;  /* 0x000000ffff167224 */ /* 0x000fe400078e0009 */
[--C-:B------:R-:W-:Y:S01]  /*0f30*/  @!P3 IMAD.IADD R21, R21, 0x1, -R12.reuse ;  /* 0x000000011515b824 */ /* 0x100fe200078e0a0c */
[----:B------:R-:W-:Y:S01]  /*0f40*/  IABS R27, R34 ;  /* 0x00000022001b7213 */ /* 0x000fe20000000000 */
[----:B------:R-:W-:Y:S01]  /*0f50*/  @!P2 IMAD.IADD R15, R15, 0x1, -R12 ;  /* 0x000000010f0fa824 */ /* 0x000fe200078e0a0c */
[----:B------:R-:W-:Y:S01]  /*0f60*/  ISETP.GE.AND P2, PT, R26, RZ, PT ;  /* 0x000000ff1a00720c */ /* 0x000fe20003f46270 */
[----:B------:R-:W-:-:S03]  /*0f70*/  IMAD.HI.U32 R6, R8, R11, RZ ;  /* 0x0000000b08067227 */ /* 0x000fc600078e00ff */
[C---:B------:R-:W-:Y:S01]  /*0f80*/  ISETP.GT.U32.AND P3, PT, R12.reuse, R15, PT ;  /* 0x0000000f0c00720c */ /* 0x040fe20003f64070 */
[----:B------:R-:W-:Y:S02]  /*0f90*/  @!P5 IMAD.IADD R23, R23, 0x1, -R12 ;  /* 0x000000011717d824 */ /* 0x000fe400078e0a0c */
[----:B------:R-:W-:Y:S01]  /*0fa0*/  @!P4 IMAD.MOV R22, RZ, RZ, -R22 ;  /* 0x000000ffff16c224 */ /* 0x000fe200078e0a16 */
[C---:B------:R-:W-:Y:S01]  /*0fb0*/  ISETP.GT.U32.AND P4, PT, R12.reuse, R21, PT ;  /* 0x000000150c00720c */ /* 0x040fe20003f84070 */
[----:B------:R-:W-:Y:S01]  /*0fc0*/  IMAD.MOV R6, RZ, RZ, -R6 ;  /* 0x000000ffff067224 */ /* 0x000fe200078e0a06 */
[----:B------:R-:W-:Y:S01]  /*0fd0*/  ISETP.GT.U32.AND P5, PT, R12, R23, PT ;  /* 0x000000170c00720c */ /* 0x000fe20003fa4070 */
[----:B------:R-:W-:-:S04]  /*0fe0*/  IMAD.HI.U32 R10, R8, R25, RZ ;  /* 0x00000019080a7227 */ /* 0x000fc800078e00ff */
[----:B------:R-:W-:Y:S02]  /*0ff0*/  VIADD R36, R24, 0x6 ;  /* 0x0000000618247836 */ /* 0x000fe40000000000 */
[----:B------:R-:W-:Y:S02]  /*1000*/  IMAD R11, R12, R6, R11 ;  /* 0x000000060c0b7224 */ /* 0x000fe400078e020b */
[----:B------:R-:W-:Y:S01]  /*1010*/  IMAD.MOV R10, RZ, RZ, -R10 ;  /* 0x000000ffff0a7224 */ /* 0x000fe200078e0a0a */
[----:B------:R-:W-:Y:S01]  /*1020*/  IABS R29, R36 ;  /* 0x00000024001d7213 */ /* 0x000fe20000000000 */
[----:B------:R-:W-:-:S04]  /*1030*/  IMAD.HI.U32 R6, R8, R27, RZ ;  /* 0x0000001b08067227 */ /* 0x000fc800078e00ff */
[C---:B------:R-:W-:Y:S02]  /*1040*/  IMAD R25, R12.reuse, R10, R25 ;  /* 0x0000000a0c197224 */ /* 0x040fe400078e0219 */
[----:B------:R-:W-:Y:S02]  /*1050*/  IMAD.MOV R6, RZ, RZ, -R6 ;  /* 0x000000ffff067224 */ /* 0x000fe400078e0a06 */
[--C-:B------:R-:W-:Y:S01]  /*1060*/  @!P3 IMAD.IADD R15, R15, 0x1, -R12.reuse ;  /* 0x000000010f0fb824 */ /* 0x100fe200078e0a0c */
[C---:B------:R-:W-:Y:S01]  /*1070*/  ISETP.GT.U32.AND P3, PT, R12.reuse, R11, PT ;  /* 0x0000000b0c00720c */ /* 0x040fe20003f64070 */
[C---:B------:R-:W-:Y:S02]  /*1080*/  IMAD R27, R12.reuse, R6, R27 ;  /* 0x000000060c1b7224 */ /* 0x040fe400078e021b */
[----:B------:R-:W-:Y:S01]  /*1090*/  @!P4 IMAD.IADD R21, R21, 0x1, -R12 ;  /* 0x000000011515c824 */ /* 0x000fe200078e0a0c */
[----:B------:R-:W-:Y:S01]  /*10a0*/  ISETP.GT.U32.AND P4, PT, R12, R25, PT ;  /* 0x000000190c00720c */ /* 0x000fe20003f84070 */
[----:B------:R-:W-:-:S04]  /*10b0*/  IMAD.HI.U32 R10, R8, R29, RZ ;  /* 0x0000001d080a7227 */ /* 0x000fc800078e00ff */
[----:B------:R-:W-:Y:S01]  /*10c0*/  @!P5 IMAD.IADD R23, R23, 0x1, -R12 ;  /* 0x000000011717d824 */ /* 0x000fe200078e0a0c */
[----:B------:R-:W-:Y:S01]  /*10d0*/  ISETP.GT.U32.AND P5, PT, R12, R27, PT ;  /* 0x0000001b0c00720c */ /* 0x000fe20003fa4070 */
[----:B------:R-:W-:Y:S02]  /*10e0*/  IMAD.MOV R10, RZ, RZ, -R10 ;  /* 0x000000ffff0a7224 */ /* 0x000fe400078e0a0a */
[----:B------:R-:W-:Y:S02]  /*10f0*/  VIADD R38, R24, 0x4 ;  /* 0x0000000418267836 */ /* 0x000fe40000000000 */
[----:B------:R-:W-:Y:S02]  /*1100*/  IMAD R29, R12, R10, R29 ;  /* 0x0000000a0c1d7224 */ /* 0x000fe400078e021d */
[C---:B------:R-:W-:Y:S01]  /*1110*/  VIADD R10, R24.reuse, 0x2 ;  /* 0x00000002180a7836 */ /* 0x040fe20000000000 */
[----:B------:R-:W-:Y:S01]  /*1120*/  IABS R31, R38 ;  /* 0x00000026001f7213 */ /* 0x000fe20000000000 */
[----:B------:R-:W-:Y:S01]  /*1130*/  @!P6 IMAD.MOV R19, RZ, RZ, -R19 ;  /* 0x000000ffff13e224 */ /* 0x000fe200078e0a13 */
[----:B------:R-:W-:Y:S01]  /*1140*/  ISETP.GE.AND P6, PT, R24, RZ, PT ;  /* 0x000000ff1800720c */ /* 0x000fe20003fc6270 */
[----:B------:R-:W-:Y:S01]  /*1150*/  IMAD.HI.U32 R6, R8, R35, RZ ;  /* 0x0000002308067227 */ /* 0x000fe200078e00ff */
[----:B------:R-:W-:-:S03]  /*1160*/  IABS R33, R10 ;  /* 0x0000000a00217213 */ /* 0x000fc60000000000 */
[--C-:B------:R-:W-:Y:S01]  /*1170*/  @!P3 IMAD.IADD R11, R11, 0x1, -R12.reuse ;  /* 0x000000010b0bb824 */ /* 0x100fe200078e0a0c */
[----:B------:R-:W-:Y:S01]  /*1180*/  ISETP.GT.U32.AND P3, PT, R12, R29, PT ;  /* 0x0000001d0c00720c */ /* 0x000fe20003f64070 */
[----:B------:R-:W-:Y:S01]  /*1190*/  @!P4 IMAD.IADD R25, R25, 0x1, -R12 ;  /* 0x000000011919c824 */ /* 0x000fe200078e0a0c */
[----:B------:R-:W-:Y:S01]  /*11a0*/  ISETP.GE.AND P4, PT, R28, RZ, PT ;  /* 0x000000ff1c00720c */ /* 0x000fe20003f86270 */
[----:B------:R-:W-:Y:S01]  /*11b0*/  IMAD.MOV.U32 R24, RZ, RZ, R15 ;  /* 0x000000ffff187224 */ /* 0x000fe200078e000f */
[----:B------:R-:W-:Y:S01]  /*11c0*/  LOP3.LUT R15, R0, 0x7, RZ, 0xc0, !PT ;  /* 0x00000007000f7812 */ /* 0x000fe200078ec0ff */
[----:B------:R-:W-:Y:S02]  /*11d0*/  IMAD.MOV R9, RZ, RZ, -R6 ;  /* 0x000000ffff097224 */ /* 0x000fe400078e0a06 */
[----:B------:R-:W-:Y:S01]  /*11e0*/  @!P5 IMAD.IADD R27, R27, 0x1, -R12 ;  /* 0x000000011b1bd824 */ /* 0x000fe200078e0a0c */
[C---:B------:R-:W-:Y:S01]  /*11f0*/  ISETP.GT.U32.AND P5, PT, R12.reuse, R11, PT ;  /* 0x0000000b0c00720c */ /* 0x040fe20003fa4070 */
[----:B------:R-:W-:Y:S01]  /*1200*/  @!P1 IMAD.MOV R24, RZ, RZ, -R24 ;  /* 0x000000ffff189224 */ /* 0x000fe200078e0a18 */
[----:B------:R-:W-:Y:S01]  /*1210*/  ISETP.GT.U32.AND P1, PT, R12, R25, PT ;  /* 0x000000190c00720c */ /* 0x000fe20003f24070 */
[----:B------:R-:W-:-:S04]  /*1220*/  IMAD.HI.U32 R6, R8, R31, RZ ;  /* 0x0000001f08067227 */ /* 0x000fc800078e00ff */
[----:B------:R-:W-:-:S04]  /*1230*/  IMAD.HI.U32 R8, R8, R33, RZ ;  /* 0x0000002108087227 */ /* 0x000fc800078e00ff */
[----:B------:R-:W-:Y:S01]  /*1240*/  @!P2 IMAD.MOV R21, RZ, RZ, -R21 ;  /* 0x000000ffff15a224 */ /* 0x000fe200078e0a15 */
[C---:B------:R-:W-:Y:S01]  /*1250*/  ISETP.GT.U32.AND P2, PT, R12.reuse, R27, PT ;  /* 0x0000001b0c00720c */ /* 0x040fe20003f44070 */
[----:B------:R-:W-:Y:S02]  /*1260*/  IMAD.MOV R6, RZ, RZ, -R6 ;  /* 0x000000ffff067224 */ /* 0x000fe400078e0a06 */
[----:B------:R-:W-:Y:S02]  /*1270*/  IMAD.MOV R8, RZ, RZ, -R8 ;  /* 0x000000ffff087224 */ /* 0x000fe400078e0a08 */
[C---:B------:R-:W-:Y:S02]  /*1280*/  IMAD R35, R12.reuse, R9, R35 ;  /* 0x000000090c237224 */ /* 0x040fe400078e0223 */
[C---:B------:R-:W-:Y:S01]  /*1290*/  IMAD R31, R12.reuse, R6, R31 ;  /* 0x000000060c1f7224 */ /* 0x040fe200078e021f */
[----:B------:R-:W-:Y:S01]  /*12a0*/  SEL R6, RZ, 0x90, !P0 ;  /* 0x00000090ff067807 */ /* 0x000fe20004000000 */
[----:B------:R-:W-:Y:S01]  /*12b0*/  IMAD R33, R12, R8, R33 ;  /* 0x000000080c217224 */ /* 0x000fe200078e0221 */
[----:B------:R-:W-:Y:S01]  /*12c0*/  LOP3.LUT R8, R0, 0x3f, RZ, 0xc0, !PT ;  /* 0x0000003f00087812 */ /* 0x000fe200078ec0ff */
[----:B------:R-:W-:Y:S01]  /*12d0*/  @!P4 IMAD.MOV R23, RZ, RZ, -R23 ;  /* 0x000000ffff17c224 */ /* 0x000fe200078e0a17 */
[C---:B------:R-:W-:Y:S01]  /*12e0*/  ISETP.GT.U32.AND P4, PT, R12.reuse, R35, PT ;  /* 0x000000230c00720c */ /* 0x040fe20003f84070 */
[--C-:B------:R-:W-:Y:S01]  /*12f0*/  @!P5 IMAD.IADD R11, R11, 0x1, -R12.reuse ;  /* 0x000000010b0bd824 */ /* 0x100fe200078e0a0c */
[C---:B------:R-:W-:Y:S01]  /*1300*/  ISETP.GT.U32.AND P5, PT, R12.reuse, R31, PT ;  /* 0x0000001f0c00720c */ /* 0x040fe20003fa4070 */
[--C-:B------:R-:W-:Y:S01]  /*1310*/  @!P1 IMAD.IADD R25, R25, 0x1, -R12.reuse ;  /* 0x0000000119199824 */ /* 0x100fe200078e0a0c */
[----:B------:R-:W-:Y:S01]  /*1320*/  ISETP.GT.U32.AND P1, PT, R12, R33, PT ;  /* 0x000000210c00720c */ /* 0x000fe20003f24070 */
[--C-:B------:R-:W-:Y:S01]  /*1330*/  @!P2 IMAD.IADD R27, R27, 0x1, -R12.reuse ;  /* 0x000000011b1ba824 */ /* 0x100fe200078e0a0c */
[----:B------:R-:W-:Y:S01]  /*1340*/  ISETP.GE.AND P2, PT, R30, RZ, PT ;  /* 0x000000ff1e00720c */ /* 0x000fe20003f46270 */
[----:B------:R-:W-:-:S02]  /*1350*/  @!P3 IMAD.IADD R29, R29, 0x1, -R12 ;  /* 0x000000011d1db824 */ /* 0x000fc400078e0a0c */
[----:B------:R-:W-:Y:S02]  /*1360*/  IMAD.MOV.U32 R26, RZ, RZ, R11 ;  /* 0x000000ffff1a7224 */ /* 0x000fe400078e000b */
[----:B------:R-:W-:Y:S01]  /*1370*/  IMAD.SHL.U32 R9, R8, 0x2, RZ ;  /* 0x0000000208097824 */ /* 0x000fe200078e00ff */
[----:B------:R-:W-:Y:S01]  /*1380*/  ISETP.GT.U32.AND P3, PT, R12, R29, PT ;  /* 0x0000001d0c00720c */ /* 0x000fe20003f64070 */
[--C-:B------:R-:W-:Y:S01]  /*1390*/  @!P4 IMAD.IADD R35, R35, 0x1, -R12.reuse ;  /* 0x000000012323c824 */ /* 0x100fe200078e0a0c */
[----:B------:R-:W-:Y:S01]  /*13a0*/  ISETP.GE.AND P4, PT, R34, RZ, PT ;  /* 0x000000ff2200720c */ /* 0x000fe20003f86270 */
[--C-:B------:R-:W-:Y:S01]  /*13b0*/  @!P5 IMAD.IADD R31, R31, 0x1, -R12.reuse ;  /* 0x000000011f1fd824 */ /* 0x100fe200078e0a0c */
[----:B------:R-:W-:Y:S01]  /*13c0*/  LOP3.LUT R9, R6, R9, RZ, 0x3c, !PT ;  /* 0x0000000906097212 */ /* 0x000fe200078e3cff */
[----:B------:R-:W-:Y:S01]  /*13d0*/  @!P1 IMAD.IADD R33, R33, 0x1, -R12 ;  /* 0x0000000121219824 */ /* 0x000fe200078e0a0c */
[C---:B------:R-:W-:Y:S01]  /*13e0*/  ISETP.GT.U32.AND P5, PT, R12.reuse, R35, PT ;  /* 0x000000230c00720c */ /* 0x040fe20003fa4070 */
[----:B------:R-:W-:Y:S01]  /*13f0*/  @!P2 IMAD.MOV R26, RZ, RZ, -R26 ;  /* 0x000000ffff1aa224 */ /* 0x000fe200078e0a1a */
[----:B------:R-:W-:Y:S01]  /*1400*/  ISETP.GT.U32.AND P1, PT, R12, R31, PT ;  /* 0x0000001f0c00720c */ /* 0x000fe20003f24070 */
[----:B------:R-:W-:Y:S01]  /*1410*/  IMAD.SHL.U32 R6, R0, 0x8, RZ ;  /* 0x0000000800067824 */ /* 0x000fe200078e00ff */
[----:B------:R-:W-:Y:S01]  /*1420*/  ISETP.GT.U32.AND P2, PT, R12, R33, PT ;  /* 0x000000210c00720c */ /* 0x000fe20003f44070 */
[----:B------:R-:W-:Y:S01]  /*1430*/  IMAD R30, R15, 0x90, RZ ;  /* 0x000000900f1e7824 */ /* 0x000fe200078e02ff */
[----:B------:R-:W-:Y:S01]  /*1440*/  LOP3.LUT R79, R9, 0x40, RZ, 0x3c, !PT ;  /* 0x00000040094f7812 */ /* 0x000fe200078e3cff */
[--C-:B------:R-:W-:Y:S01]  /*1450*/  @!P3 IMAD.IADD R29, R29, 0x1, -R12.reuse ;  /* 0x000000011d1db824 */ /* 0x100fe200078e0a0c */
[----:B------:R-:W-:Y:S01]  /*1460*/  ISETP.GE.AND P3, PT, R32, RZ, PT ;  /* 0x000000ff2000720c */ /* 0x000fe20003f66270 */
[----:B------:R-:W-:Y:S01]  /*1470*/  IMAD.SHL.U32 R11, R0, 0x20, RZ ;  /* 0x00000020000b7824 */ /* 0x000fe200078e00ff */
[----:B------:R-:W-:Y:S01]  /*1480*/  LOP3.LUT R28, R6, 0x30, RZ, 0xc0, !PT ;  /* 0x00000030061c7812 */ /* 0x000fe200078ec0ff */
[----:B------:R-:W-:Y:S01]  /*1490*/  @!P4 IMAD.MOV R27, RZ, RZ, -R27 ;  /* 0x000000ffff1bc224 */ /* 0x000fe200078e0a1b */
[----:B------:R-:W-:Y:S01]  /*14a0*/  LOP3.LUT R30, R30, 0x30, R5, 0x78, !PT ;  /* 0x000000301e1e7812 */ /* 0x000fe200078e7805 */
[--C-:B------:R-:W-:Y:S01]  /*14b0*/  @!P5 IMAD.IADD R35, R35, 0x1, -R12.reuse ;  /* 0x000000012323d824 */ /* 0x100fe200078e0a0c */
[----:B------:R-:W-:Y:S01]  /*14c0*/  ISETP.GE.AND P5, PT, R38, RZ, PT ;  /* 0x000000ff2600720c */ /* 0x000fe20003fa6270 */
[--C-:B------:R-:W-:Y:S01]  /*14d0*/  @!P1 IMAD.IADD R31, R31, 0x1, -R12.reuse ;  /* 0x000000011f1f9824 */ /* 0x100fe200078e0a0c */
[----:B------:R-:W-:Y:S01]  /*14e0*/  ISETP.GE.AND P1, PT, R10, RZ, PT ;  /* 0x000000ff0a00720c */ /* 0x000fe20003f26270 */
[----:B------:R-:W-:Y:S01]  /*14f0*/  @!P2 IMAD.IADD R33, R33, 0x1, -R12 ;  /* 0x000000012121a824 */ /* 0x000fe200078e0a0c */
[----:B------:R-:W-:Y:S01]  /*1500*/  LOP3.LUT R10, R30, 0x400, R11, 0xf8, !PT ;  /* 0x000004001e0a7812 */ /* 0x000fe200078ef80b */
[----:B------:R-:W1:Y:S01]  /*1510*/  LDC R12, c[0x0][0x240] ;  /* 0x00009000ff0c7b82 */ /* 0x000e620000000800 */
[----:B------:R-:W-:Y:S01]  /*1520*/  IMAD R28, R15, 0x40, R28 ;  /* 0x000000400f1c7824 */ /* 0x000fe200078e021c */
[----:B------:R-:W-:Y:S01]  /*1530*/  LOP3.LUT R15, R11, 0x200, RZ, 0xc0, !PT ;  /* 0x000002000b0f7812 */ /* 0x000fe200078ec0ff */
[----:B------:R-:W-:Y:S01]  /*1540*/  @!P3 IMAD.MOV R25, RZ, RZ, -R25 ;  /* 0x000000ffff19b224 */ /* 0x000fe200078e0a19 */
[----:B------:R-:W-:Y:S01]  /*1550*/  ISETP.GE.AND P3, PT, R36, RZ, PT ;  /* 0x000000ff2400720c */ /* 0x000fe20003f66270 */
[----:B------:R-:W-:Y:S01]  /*1560*/  @!P6 IMAD.MOV R35, RZ, RZ, -R35 ;  /* 0x000000ffff23e224 */ /* 0x000fe200078e0a23 */
[----:B------:R-:W-:Y:S01]  /*1570*/  LOP3.LUT R28, R28, R37, RZ, 0x3c, !PT ;  /* 0x000000251c1c7212 */ /* 0x000fe200078e3cff */
[----:B------:R-:W-:Y:S01]  /*1580*/  IMAD R13, R13, UR5, RZ ;  /* 0x000000050d0d7c24 */ /* 0x000fe2000f8e02ff */
[----:B------:R-:W-:Y:S01]  /*1590*/  ISETP.NE.AND P2, PT, R17, RZ, PT ;  /* 0x000000ff1100720c */ /* 0x000fe20003f45270 */
[----:B------:R-:W-:Y:S01]  /*15a0*/  @!P5 IMAD.MOV R31, RZ, RZ, -R31 ;  /* 0x000000ffff1fd224 */ /* 0x000fe200078e0a1f */
[----:B------:R-:W-:Y:S01]  /*15b0*/  IADD3 R11, R28, UR4, R15 ;  /* 0x000000041c0b7c10 */ /* 0x000fe2000fffe00f */
[----:B------:R-:W-:Y:S01]  /*15c0*/  @!P1 IMAD.MOV R33, RZ, RZ, -R33 ;  /* 0x000000ffff219224 */ /* 0x000fe200078e0a21 */
[----:B------:R-:W-:Y:S01]  /*15d0*/  LOP3.LUT R15, RZ, R17, RZ, 0x33, !PT ;  /* 0x00000011ff0f7212 */ /* 0x000fe200078e33ff */
[----:B--2---:R-:W-:Y:S01]  /*15e0*/  IMAD R93, R8, R95, RZ ;  /* 0x0000005f085d7224 */ /* 0x004fe200078e02ff */
[----:B------:R-:W-:Y:S01]  /*15f0*/  LOP3.LUT R17, R4, 0x24, RZ, 0xfc, !PT ;  /* 0x0000002404117812 */ /* 0x000fe200078efcff */
[----:B------:R-:W-:Y:S01]  /*1600*/  IMAD.SHL.U32 R95, R95, 0x40, RZ ;  /* 0x000000405f5f7824 */ /* 0x000fe200078e00ff */
[C---:B------:R-:W-:Y:S01]  /*1610*/  SEL R14, R15.reuse, R14, !P2 ;  /* 0x0000000e0f0e7207 */ /* 0x040fe20005000000 */
[----:B------:R-:W-:Y:S01]  /*1620*/  @!P3 IMAD.MOV R29, RZ, RZ, -R29 ;  /* 0x000000ffff1db224 */ /* 0x000fe200078e0a1d */
[C---:B------:R-:W-:Y:S01]  /*1630*/  SEL R16, R15.reuse, R16, !P2 ;  /* 0x000000100f107207 */ /* 0x040fe20005000000 */
[----:B------:R-:W-:Y:S01]  /*1640*/  ULDC UR5, c[0x0][0x230] ;  /* 0x00008c0000057ab9 */ /* 0x000fe20000000800 */
[----:B------:R-:W-:-:S02]  /*1650*/  SEL R18, R15, R18, !P2 ;  /* 0x000000120f127207 */ /* 0x000fc40005000000 */
[C---:B------:R-:W-:Y:S02]  /*1660*/  SEL R20, R15.reuse, R20, !P2 ;  /* 0x000000140f147207 */ /* 0x040fe40005000000 */
[C---:B------:R-:W-:Y:S01]  /*1670*/  SEL R22, R15.reuse, R22, !P2 ;  /* 0x000000160f167207 */ /* 0x040fe20005000000 */
[-C--:B-1----:R-:W-:Y:S01]  /*1680*/  IMAD R14, R14, R12.reuse, RZ ;  /* 0x0000000c0e0e7224 */ /* 0x082fe200078e02ff */
[C---:B------:R-:W-:Y:S01]  /*1690*/  SEL R19, R15.reuse, R19, !P2 ;  /* 0x000000130f137207 */ /* 0x040fe20005000000 */
[----:B------:R-:W-:Y:S01]  /*16a0*/  IMAD R16, R16, R12, RZ ;  /* 0x0000000c10107224 */ /* 0x000fe200078e02ff */
[C---:B------:R-:W-:Y:S01]  /*16b0*/  SEL R24, R15.reuse, R24, !P2 ;  /* 0x000000180f187207 */ /* 0x040fe20005000000 */
[-C--:B------:R-:W-:Y:S01]  /*16c0*/  IMAD R18, R18, R12.reuse, RZ ;  /* 0x0000000c12127224 */ /* 0x080fe200078e02ff */
[C---:B------:R-:W-:Y:S01]  /*16d0*/  SEL R21, R15.reuse, R21, !P2 ;  /* 0x000000150f157207 */ /* 0x040fe20005000000 */
[-C--:B------:R-:W-:Y:S01]  /*16e0*/  IMAD R107, R20, R12.reuse, RZ ;  /* 0x0000000c146b7224 */ /* 0x080fe200078e02ff */
[C---:B------:R-:W-:Y:S01]  /*16f0*/  SEL R23, R15.reuse, R23, !P2 ;  /* 0x000000170f177207 */ /* 0x040fe20005000000 */
[----:B------:R-:W-:Y:S01]  /*1700*/  IMAD R22, R22, R12, RZ ;  /* 0x0000000c16167224 */ /* 0x000fe200078e02ff */
[----:B------:R-:W-:Y:S01]  /*1710*/  SEL R26, R15, R26, !P2 ;  /* 0x0000001a0f1a7207 */ /* 0x000fe20005000000 */
[-C--:B------:R-:W-:Y:S01]  /*1720*/  IMAD R19, R19, R12.reuse, RZ ;  /* 0x0000000c13137224 */ /* 0x080fe200078e02ff */
[C---:B------:R-:W-:Y:S01]  /*1730*/  SEL R25, R15.reuse, R25, !P2 ;  /* 0x000000190f197207 */ /* 0x040fe20005000000 */
[-C--:B------:R-:W-:Y:S01]  /*1740*/  IMAD R24, R24, R12.reuse, RZ ;  /* 0x0000000c18187224 */ /* 0x080fe200078e02ff */
[----:B------:R-:W-:Y:S01]  /*1750*/  SEL R27, R15, R27, !P2 ;  /* 0x0000001b0f1b7207 */ /* 0x000fe20005000000 */
[-C--:B------:R-:W-:Y:S01]  /*1760*/  IMAD R21, R21, R12.reuse, RZ ;  /* 0x0000000c15157224 */ /* 0x080fe200078e02ff */
[----:B------:R-:W-:Y:S01]  /*1770*/  SEL R29, R15, R29, !P2 ;  /* 0x0000001d0f1d7207 */ /* 0x000fe20005000000 */
[-C--:B------:R-:W-:Y:S01]  /*1780*/  IMAD R23, R23, R12.reuse, RZ ;  /* 0x0000000c17177224 */ /* 0x080fe200078e02ff */
[C---:B------:R-:W-:Y:S01]  /*1790*/  SEL R31, R15.reuse, R31, !P2 ;  /* 0x0000001f0f1f7207 */ /* 0x040fe20005000000 */
[-C--:B------:R-:W-:Y:S01]  /*17a0*/  IMAD R26, R26, R12.reuse, RZ ;  /* 0x0000000c1a1a7224 */ /* 0x080fe200078e02ff */
[----:B------:R-:W-:Y:S01]  /*17b0*/  SEL R33, R15, R33, !P2 ;  /* 0x000000210f217207 */ /* 0x000fe20005000000 */
[-C--:B------:R-:W-:Y:S01]  /*17c0*/  IMAD R25, R25, R12.reuse, RZ ;  /* 0x0000000c19197224 */ /* 0x080fe200078e02ff */
[----:B------:R-:W-:Y:S01]  /*17d0*/  SEL R15, R15, R35, !P2 ;  /* 0x000000230f0f7207 */ /* 0x000fe20005000000 */
[----:B------:R-:W-:Y:S01]  /*17e0*/  IMAD R27, R27, R12, RZ ;  /* 0x0000000c1b1b7224 */ /* 0x000fe200078e02ff */
[----:B0-----:R-:W-:Y:S01]  /*17f0*/  LEA R112, P6, R14, R60, 0x1 ;  /* 0x0000003c0e707211 */ /* 0x001fe200078c08ff */
[----:B------:R-:W-:Y:S01]  /*1800*/  IMAD R29, R29, R12, RZ ;  /* 0x0000000c1d1d7224 */ /* 0x000fe200078e02ff */
[----:B------:R-:W-:Y:S01]  /*1810*/  LEA R110, P5, R16, R60, 0x1 ;  /* 0x0000003c106e7211 */ /* 0x000fe200078a08ff */
[----:B------:R-:W-:Y:S01]  /*1820*/  IMAD R31, R31, R12, RZ ;  /* 0x0000000c1f1f7224 */ /* 0x000fe200078e02ff */
[----:B------:R-:W-:Y:S01]  /*1830*/  LEA R108, P2, R18, R60, 0x1 ;  /* 0x0000003c126c7211 */ /* 0x000fe200078408ff */
[----:B------:R-:W-:Y:S01]  /*1840*/  IMAD R33, R33, R12, RZ ;  /* 0x0000000c21217224 */ /* 0x000fe200078e02ff */
[----:B------:R-:W-:Y:S01]  /*1850*/  LEA R106, P4, R107, R60, 0x1 ;  /* 0x0000003c6b6a7211 */ /* 0x000fe200078808ff */
[----:B------:R-:W-:Y:S01]  /*1860*/  IMAD R15, R15, R12, RZ ;  /* 0x0000000c0f0f7224 */ /* 0x000fe200078e02ff */
[----:B------:R-:W-:Y:S01]  /*1870*/  LEA R76, P3, R22, R60, 0x1 ;  /* 0x0000003c164c7211 */ /* 0x000fe200078608ff */
[----:B------:R-:W0:Y:S01]  /*1880*/  LDC R12, c[0x0][0x238] ;  /* 0x00008e00ff0c7b82 */ /* 0x000e220000000800 */
[----:B------:R-:W-:-:S02]  /*1890*/  LEA.HI.X.SX32 R113, R14, R61, 0x1, P6 ;  /* 0x0000003d0e717211 */ /* 0x000fc400030f0eff */
[-C--:B------:R-:W-:Y:S02]  /*18a0*/  LEA R72, P6, R19, R60.reuse, 0x1 ;  /* 0x0000003c13487211 */ /* 0x080fe400078c08ff */
[-C--:B------:R-:W-:Y:S02]  /*18b0*/  LEA.HI.X.SX32 R111, R16, R61.reuse, 0x1, P5 ;  /* 0x0000003d106f7211 */ /* 0x080fe400028f0eff */
[-C--:B------:R-:W-:Y:S02]  /*18c0*/  LEA.HI.X.SX32 R109, R18, R61.reuse, 0x1, P2 ;  /* 0x0000003d126d7211 */ /* 0x080fe400010f0eff */
[-C--:B------:R-:W-:Y:S02]  /*18d0*/  LEA.HI.X.SX32 R107, R107, R61.reuse, 0x1, P4 ;  /* 0x0000003d6b6b7211 */ /* 0x080fe400020f0eff */
[----:B------:R-:W-:Y:S02]  /*18e0*/  LEA.HI.X.SX32 R77, R22, R61, 0x1, P3 ;  /* 0x0000003d164d7211 */ /* 0x000fe400018f0eff */
[----:B------:R-:W-:-:S02]  /*18f0*/  LEA R62, P5, R24, R60, 0x1 ;  /* 0x0000003c183e7211 */ /* 0x000fc400078a08ff */
[-C--:B------:R-:W-:Y:S02]  /*1900*/  LEA R64, P2, R21, R60.reuse, 0x1 ;  /* 0x0000003c15407211 */ /* 0x080fe400078408ff */
[-C--:B------:R-:W-:Y:S02]  /*1910*/  LEA R74, P4, R23, R60.reuse, 0x1 ;  /* 0x0000003c174a7211 */ /* 0x080fe400078808ff */
[-C--:B------:R-:W-:Y:S02]  /*1920*/  LEA R66, P3, R26, R60.reuse, 0x1 ;  /* 0x0000003c1a427211 */ /* 0x080fe400078608ff */
[-C--:B------:R-:W-:Y:S02]  /*1930*/  LEA.HI.X.SX32 R73, R19, R61.reuse, 0x1, P6 ;  /* 0x0000003d13497211 */ /* 0x080fe400030f0eff */
[----:B------:R-:W-:Y:S01]  /*1940*/  LEA R68, P6, R25, R60, 0x1 ;  /* 0x0000003c19447211 */ /* 0x000fe200078c08ff */
[-C--:B0-----:R-:W-:Y:S01]  /*1950*/  IMAD R97, R97, R12.reuse, RZ ;  /* 0x0000000c61617224 */ /* 0x081fe200078e02ff */
[-C--:B------:R-:W-:Y:S01]  /*1960*/  LEA.HI.X.SX32 R63, R24, R61.reuse, 0x1, P5 ;  /* 0x0000003d183f7211 */ /* 0x080fe200028f0eff */
[-C--:B------:R-:W-:Y:S01]  /*1970*/  IMAD R99, R99, R12.reuse, RZ ;  /* 0x0000000c63637224 */ /* 0x080fe200078e02ff */
[-C--:B------:R-:W-:Y:S01]  /*1980*/  LEA.HI.X.SX32 R65, R21, R61.reuse, 0x1, P2 ;  /* 0x0000003d15417211 */ /* 0x080fe200010f0eff */
[-C--:B------:R-:W-:Y:S01]  /*1990*/  IMAD R101, R101, R12.reuse, RZ ;  /* 0x0000000c65657224 */ /* 0x080fe200078e02ff */
[-C--:B------:R-:W-:Y:S01]  /*19a0*/  LEA.HI.X.SX32 R75, R23, R61.reuse, 0x1, P4 ;  /* 0x0000003d174b7211 */ /* 0x080fe200020f0eff */
[-C--:B------:R-:W-:Y:S01]  /*19b0*/  IMAD R103, R103, R12.reuse, RZ ;  /* 0x0000000c67677224 */ /* 0x080fe200078e02ff */
[-C--:B------:R-:W-:Y:S01]  /*19c0*/  LEA.HI.X.SX32 R67, R26, R61.reuse, 0x1, P3 ;  /* 0x0000003d1a437211 */ /* 0x080fe200018f0eff */
        /* <DEDUP_REMOVED lines=8> */
[-C--:B------:R-:W-:Y:S01]  /*1a50*/  IMAD R91, R91, R12.reuse, RZ ;  /* 0x0000000c5b5b7224 */ /* 0x080fe200078e02ff */
[-C--:B------:R-:W-:Y:S01]  /*1a60*/  LEA.HI.X.SX32 R69, R25, R61.reuse, 0x1, P6 ;  /* 0x0000003d19457211 */ /* 0x080fe200030f0eff */
[----:B------:R-:W-:Y:S01]  /*1a70*/  IMAD R89, R89, R12, RZ ;  /* 0x0000000c59597224 */ /* 0x000fe200078e02ff */
[----:B------:R-:W-:Y:S01]  /*1a80*/  LEA R20, P1, R13, UR8, 0x1 ;  /* 0x000000080d147c11 */ /* 0x000fe2000f8208ff */
[----:B------:R-:W-:Y:S01]  /*1a90*/  IMAD.SHL.U32 R87, R12, 0x40, RZ ;  /* 0x000000400c577824 */ /* 0x000fe200078e00ff */
[----:B------:R-:W-:Y:S01]  /*1aa0*/  LEA R60, P6, R15, R60, 0x1 ;  /* 0x0000003c0f3c7211 */ /* 0x000fe200078c08ff */
[-C--:B------:R-:W-:Y:S01]  /*1ab0*/  IMAD R18, R3, R12.reuse, RZ ;  /* 0x0000000c03127224 */ /* 0x080fe200078e02ff */
[-C--:B------:R-:W-:Y:S01]  /*1ac0*/  LEA.HI.X.SX32 R71, R27, R61.reuse, 0x1, P5 ;  /* 0x0000003d1b477211 */ /* 0x080fe200028f0eff */
[----:B------:R-:W-:Y:S01]  /*1ad0*/  IMAD R19, R4, R12, RZ ;  /* 0x0000000c04137224 */ /* 0x000fe200078e02ff */
[----:B------:R-:W-:-:S02]  /*1ae0*/  LEA.HI.X.SX32 R39, R29, R61, 0x1, P2 ;  /* 0x0000003d1d277211 */ /* 0x000fc400010f0eff */
[-C--:B------:R-:W-:Y:S02]  /*1af0*/  LEA.HI.X.SX32 R35, R31, R61.reuse, 0x1, P4 ;  /* 0x0000003d1f237211 */ /* 0x080fe400020f0eff */
[-C--:B------:R-:W-:Y:S02]  /*1b00*/  LEA.HI.X.SX32 R37, R33, R61.reuse, 0x1, P3 ;  /* 0x0000003d21257211 */ /* 0x080fe400018f0eff */
[----:B------:R-:W-:Y:S02]  /*1b10*/  LEA.HI.X.SX32 R61, R15, R61, 0x1, P6 ;  /* 0x0000003d0f3d7211 */ /* 0x000fe400030f0eff */
[----:B------:R-:W-:Y:S02]  /*1b20*/  LEA.HI.X.SX32 R21, R13, UR9, 0x1, P1 ;  /* 0x000000090d157c11 */ /* 0x000fe400088f0eff */
[C---:B------:R-:W-:Y:S02]  /*1b30*/  LOP3.LUT R16, R4.reuse, 0x28, RZ, 0xfc, !PT ;  /* 0x0000002804107812 */ /* 0x040fe400078efcff */
[----:B------:R-:W-:-:S02]  /*1b40*/  LOP3.LUT R14, R4, 0x14, RZ, 0xfc, !PT ;  /* 0x00000014040e7812 */ /* 0x000fc400078efcff */
[----:B------:R-:W-:Y:S01]  /*1b50*/  LOP3.LUT R13, R4, 0x10, RZ, 0xfc, !PT ;  /* 0x00000010040d7812 */ /* 0x000fe200078efcff */
[-C--:B------:R-:W-:Y:S01]  /*1b60*/  IMAD R16, R16, R12.reuse, RZ ;  /* 0x0000000c10107224 */ /* 0x080fe200078e02ff */
[----:B------:R-:W-:Y:S01]  /*1b70*/  LOP3.LUT R15, R4, 0xc, RZ, 0xfc, !PT ;  /* 0x0000000c040f7812 */ /* 0x000fe200078efcff */
[-C--:B------:R-:W-:Y:S01]  /*1b80*/  IMAD R14, R14, R12.reuse, RZ ;  /* 0x0000000c0e0e7224 */ /* 0x080fe200078e02ff */
[----:B------:R-:W-:Y:S01]  /*1b90*/  LOP3.LUT R80, R9, 0x60, RZ, 0x3c, !PT ;  /* 0x0000006009507812 */ /* 0x000fe200078e3cff */
[-C--:B------:R-:W-:Y:S01]  /*1ba0*/  IMAD R13, R13, R12.reuse, RZ ;  /* 0x0000000c0d0d7224 */ /* 0x080fe200078e02ff */
[----:B------:R-:W-:Y:S01]  /*1bb0*/  LOP3.LUT R81, R10, 0x40, RZ, 0x3c, !PT ;  /* 0x000000400a517812 */ /* 0x000fe200078e3cff */
[----:B------:R-:W-:Y:S01]  /*1bc0*/  IMAD R15, R15, R12, RZ ;  /* 0x0000000c0f0f7224 */ /* 0x000fe200078e02ff */
[----:B------:R-:W-:-:S07]  /*1bd0*/  LOP3.LUT R12, R9, 0x20, RZ, 0x3c, !PT ;  /* 0x00000020090c7812 */ /* 0x000fce00078e3cff */
.L_x_1:
[C---:B------:R-:W-:Y:S01]  /*1be0*/  LOP3.LUT R22, R4.reuse, 0x4, RZ, 0xfc, !PT ;  /* 0x0000000404167812 */ /* 0x040fe200078efcff */
[----:B------:R-:W-:Y:S01]  /*1bf0*/  IMAD.WIDE R24, R19, 0x2, R20 ;  /* 0x0000000213187825 */ /* 0x000fe200078e0214 */
[----:B------:R-:W-:Y:S02]  /*1c00*/  ISETP.GE.AND P5, PT, R4, UR5, PT ;  /* 0x0000000504007c0c */ /* 0x000fe4000bfa6270 */
[----:B------:R-:W-:Y:S02]  /*1c10*/  ISETP.GE.AND P3, PT, R22, UR5, PT ;  /* 0x0000000516007c0c */ /* 0x000fe4000bf66270 */
[----:B------:R-:W-:Y:S02]  /*1c20*/  LOP3.LUT R22, R4, 0x8, RZ, 0xfc, !PT ;  /* 0x0000000804167812 */ /* 0x000fe400078efcff */
[----:B------:R-:W-:Y:S02]  /*1c30*/  PRMT R50, RZ, 0x7610, R50 ;  /* 0x00007610ff327816 */ /* 0x000fe40000000032 */
[----:B------:R-:W-:-:S02]  /*1c40*/  ISETP.GE.AND P2, PT, R22, UR5, PT ;  /* 0x0000000516007c0c */ /* 0x000fc4000bf46270 */
[C---:B------:R-:W-:Y:S02]  /*1c50*/  LOP3.LUT R23, R4.reuse, 0xc, RZ, 0xfc, !PT ;  /* 0x0000000c04177812 */ /* 0x040fe400078efcff */
[C---:B------:R-:W-:Y:S01]  /*1c60*/  LOP3.LUT R26, R4.reuse, 0x10, RZ, 0xfc, !PT ;  /* 0x00000010041a7812 */ /* 0x040fe200078efcff */
[----:B------:R0:W2:Y:S01]  /*1c70*/  @!P5 LDG.E.U16 R50, desc[UR6][R24.64] ;  /* 0x000000061832d981 */ /* 0x0000a2000c1e1500 */
[C---:B------:R-:W-:Y:S02]  /*1c80*/  LOP3.LUT R27, R4.reuse, 0x14, RZ, 0xfc, !PT ;  /* 0x00000014041b7812 */ /* 0x040fe400078efcff */
[----:B------:R-:W-:Y:S02]  /*1c90*/  LOP3.LUT R28, R4, 0x18, RZ, 0xfc, !PT ;  /* 0x00000018041c7812 */ /* 0x000fe400078efcff */
[----:B------:R-:W-:Y:S01]  /*1ca0*/  ISETP.GE.AND P1, PT, R23, UR5, PT ;  /* 0x0000000517007c0c */ /* 0x000fe2000bf26270 */
[----:B------:R-:W-:Y:S01]  /*1cb0*/  IMAD.WIDE R22, R89, 0x2, R20 ;  /* 0x0000000259167825 */ /* 0x000fe200078e0214 */
[----:B------:R-:W-:-:S02]  /*1cc0*/  ISETP.GE.AND P4, PT, R26, UR5, PT ;  /* 0x000000051a007c0c */ /* 0x000fc4000bf86270 */
[----:B------:R-:W-:Y:S01]  /*1cd0*/  ISETP.GE.AND P6, PT, R27, UR5, PT ;  /* 0x000000051b007c0c */ /* 0x000fe2000bfc6270 */
[----:B------:R-:W-:Y:S01]  /*1ce0*/  IMAD.WIDE R26, R91, 0x2, R20 ;  /* 0x000000025b1a7825 */ /* 0x000fe200078e0214 */
[----:B------:R-:W-:Y:S02]  /*1cf0*/  PRMT R121, RZ, 0x7610, R121 ;  /* 0x00007610ff797816 */ /* 0x000fe40000000079 */
[----:B------:R-:W-:Y:S02]  /*1d00*/  PRMT R56, RZ, 0x7610, R56 ;  /* 0x00007610ff387816 */ /* 0x000fe40000000038 */
[----:B------:R-:W-:Y:S02]  /*1d10*/  ISETP.GE.AND P5, PT, R28, UR5, PT ;  /* 0x000000051c007c0c */ /* 0x000fe4000bfa6270 */
[C---:B------:R-:W-:Y:S01]  /*1d20*/  LOP3.LUT R29, R4.reuse, 0x20, RZ, 0xfc, !PT ;  /* 0x00000020041d7812 */ /* 0x040fe200078efcff */
[----:B------:R-:W3:Y:S01]  /*1d30*/  @!P3 LDG.E.U16 R121, desc[UR6][R22.64] ;  /* 0x000000061679b981 */ /* 0x000ee2000c1e1500 */
[----:B------:R-:W-:-:S02]  /*1d40*/  LOP3.LUT R28, R4, 0x24, RZ, 0xfc, !PT ;  /* 0x00000024041c7812 */ /* 0x000fc400078efcff */
[----:B------:R-:W-:Y:S01]  /*1d50*/  ISETP.GE.AND P3, PT, R29, UR5, PT ;  /* 0x000000051d007c0c */ /* 0x000fe2000bf66270 */
[----:B------:R1:W4:Y:S01]  /*1d60*/  @!P2 LDG.E.U16 R56, desc[UR6][R26.64] ;  /* 0x000000061a38a981 */ /* 0x000322000c1e1500 */
[----:B------:R-:W-:Y:S01]  /*1d70*/  ISETP.GE.AND P2, PT, R28, UR5, PT ;  /* 0x000000051c007c0c */ /* 0x000fe2000bf46270 */
[----:B------:R-:W-:Y:S01]  /*1d80*/  IMAD.WIDE R28, R13, 0x2, R20 ;  /* 0x000000020d1c7825 */ /* 0x000fe200078e0214 */
[----:B------:R-:W-:Y:S02]  /*1d90*/  PRMT R58, RZ, 0x7610, R58 ;  /* 0x00007610ff3a7816 */ /* 0x000fe4000000003a */
[----:B------:R-:W-:-:S04]  /*1da0*/  PRMT R119, RZ, 0x7610, R119 ;  /* 0x00007610ff777816 */ /* 0x000fc80000000077 */
[----:B------:R-:W5:Y:S01]  /*1db0*/  @!P4 LDG.E.U16 R58, desc[UR6][R28.64] ;  /* 0x000000061c3ac981 */ /* 0x000f62000c1e1500 */
[----:B------:R-:W-:Y:S01]  /*1dc0*/  ISETP.GE.AND P4, PT, R3, UR5, PT ;  /* 0x0000000503007c0c */ /* 0x000fe2000bf86270 */
[----:B0-----:R-:W-:Y:S01]  /*1dd0*/  IMAD.WIDE R24, R15, 0x2, R20 ;  /* 0x000000020f187825 */ /* 0x001fe200078e0214 */
[----:B------:R-:W-:-:S03]  /*1de0*/  PRMT R115, RZ, 0x7610, R115 ;  /* 0x00007610ff737816 */ /* 0x000fc60000000073 */
[----:B-1----:R-:W-:Y:S01]  /*1df0*/  IMAD.WIDE R26, R18, 0x2, R20 ;  /* 0x00000002121a7825 */ /* 0x002fe200078e0214 */
[----:B------:R0:W3:Y:S01]  /*1e00*/  @!P1 LDG.E.U16 R119, desc[UR6][R24.64] ;  /* 0x0000000618779981 */ /* 0x0000e2000c1e1500 */
[----:B------:R-:W-:Y:S02]  /*1e10*/  PRMT R117, RZ, 0x7610, R117 ;  /* 0x00007610ff757816 */ /* 0x000fe40000000075 */
[----:B------:R-:W-:Y:S01]  /*1e20*/  IMAD.WIDE R30, R14, 0x2, R20 ;  /* 0x000000020e1e7825 */ /* 0x000fe200078e0214 */
[C---:B------:R-:W-:Y:S02]  /*1e30*/  LOP3.LUT R32, R4.reuse, 0x28, RZ, 0xfc, !PT ;  /* 0x0000002804207812 */ /* 0x040fe400078efcff */
[----:B------:R-:W-:Y:S01]  /*1e40*/  PRMT R42, RZ, 0x7610, R42 ;  /* 0x00007610ff2a7816 */ /* 0x000fe2000000002a */
[----:B------:R-:W3:Y:S01]  /*1e50*/  @!P4 LDG.E.U16 R115, desc[UR6][R26.64] ;  /* 0x000000061a73c981 */ /* 0x000ee2000c1e1500 */
[----:B0-----:R-:W-:Y:S01]  /*1e60*/  LOP3.LUT R24, R4, 0x34, RZ, 0xfc, !PT ;  /* 0x0000003404187812 */ /* 0x001fe200078efcff */
[----:B------:R-:W-:Y:S01]  /*1e70*/  IMAD.WIDE R22, R85, 0x2, R20 ;  /* 0x0000000255167825 */ /* 0x000fe200078e0214 */
[----:B------:R-:W-:Y:S01]  /*1e80*/  PRMT R48, RZ, 0x7610, R48 ;  /* 0x00007610ff307816 */ /* 0x000fe20000000030 */
[----:B------:R0:W3:Y:S01]  /*1e90*/  @!P6 LDG.E.U16 R117, desc[UR6][R30.64] ;  /* 0x000000061e75e981 */ /* 0x0000e2000c1e1500 */
[----:B------:R-:W-:Y:S01]  /*1ea0*/  ISETP.GE.AND P4, PT, R24, UR5, PT ;  /* 0x0000000518007c0c */ /* 0x000fe2000bf86270 */
[----:B------:R-:W-:Y:S01]  /*1eb0*/  IMAD.WIDE R24, R83, 0x2, R20 ;  /* 0x0000000253187825 */ /* 0x000fe200078e0214 */
[----:B------:R-:W-:Y:S01]  /*1ec0*/  PRMT R59, RZ, 0x7610, R59 ;  /* 0x00007610ff3b7816 */ /* 0x000fe2000000003b */
[----:B------:R1:W3:Y:S01]  /*1ed0*/  @!P5 LDG.E.U16 R42, desc[UR6][R22.64] ;  /* 0x00000006162ad981 */ /* 0x0002e2000c1e1500 */
[----:B------:R-:W-:Y:S01]  /*1ee0*/  ISETP.GE.AND P1, PT, R32, UR5, PT ;  /* 0x0000000520007c0c */ /* 0x000fe2000bf26270 */
[----:B------:R-:W-:Y:S01]  /*1ef0*/  IMAD.WIDE R28, R17, 0x2, R20 ;  /* 0x00000002111c7825 */ /* 0x000fe200078e0214 */
[C---:B------:R-:W-:Y:S01]  /*1f00*/  LOP3.LUT R32, R4.reuse, 0x2c, RZ, 0xfc, !PT ;  /* 0x0000002c04207812 */ /* 0x040fe200078efcff */
[----:B------:R1:W3:Y:S01]  /*1f10*/  @!P3 LDG.E.U16 R48, desc[UR6][R24.64] ;  /* 0x000000061830b981 */ /* 0x0002e2000c1e1500 */
[----:B------:R-:W-:-:S02]  /*1f20*/  LOP3.LUT R33, R4, 0x30, RZ, 0xfc, !PT ;  /* 0x0000003004217812 */ /* 0x000fc400078efcff */
[----:B0-----:R-:W-:Y:S01]  /*1f30*/  LOP3.LUT R30, R4, 0x38, RZ, 0xfc, !PT ;  /* 0x00000038041e7812 */ /* 0x001fe200078efcff */
[----:B------:R0:W3:Y:S01]  /*1f40*/  @!P2 LDG.E.U16 R59, desc[UR6][R28.64] ;  /* 0x000000061c3ba981 */ /* 0x0000e2000c1e1500 */
[----:B------:R-:W-:Y:S02]  /*1f50*/  LEA.HI R31, R0, 0x3c, RZ, 0x1b ;  /* 0x0000003c001f7811 */ /* 0x000fe400078fd8ff */
[----:B------:R-:W-:Y:S02]  /*1f60*/  ISETP.GE.AND P6, PT, R32, UR5, PT ;  /* 0x0000000520007c0c */ /* 0x000fe4000bfc6270 */
[----:B------:R-:W-:Y:S02]  /*1f70*/  ISETP.GE.AND P5, PT, R33, UR5, PT ;  /* 0x0000000521007c0c */ /* 0x000fe4000bfa6270 */
[----:B------:R-:W-:Y:S02]  /*1f80*/  ISETP.GE.AND P3, PT, R30, UR5, PT ;  /* 0x000000051e007c0c */ /* 0x000fe4000bf66270 */
[----:B------:R-:W-:Y:S01]  /*1f90*/  ISETP.GE.AND P2, PT, R31, UR5, PT ;  /* 0x000000051f007c0c */ /* 0x000fe2000bf46270 */
[----:B------:R-:W-:Y:S01]  /*1fa0*/  IMAD.WIDE R32, R16, 0x2, R20 ;  /* 0x0000000210207825 */ /* 0x000fe200078e0214 */
[----:B------:R-:W-:-:S02]  /*1fb0*/  PRMT R90, RZ, 0x7610, R90 ;  /* 0x00007610ff5a7816 */ /* 0x000fc4000000005a */
[----:B------:R-:W-:Y:S01]  /*1fc0*/  PRMT R57, RZ, 0x7610, R57 ;  /* 0x00007610ff397816 */ /* 0x000fe20000000039 */
[----:B-1----:R-:W-:Y:S01]  /*1fd0*/  IMAD.WIDE R22, R105, 0x2, R20 ;  /* 0x0000000269167825 */ /* 0x002fe200078e0214 */
[----:B------:R-:W-:Y:S02]  /*1fe0*/  PRMT R88, RZ, 0x7610, R88 ;  /* 0x00007610ff587816 */ /* 0x000fe40000000058 */
[----:B------:R-:W-:Y:S01]  /*1ff0*/  PRMT R51, RZ, 0x7610, R51 ;  /* 0x00007610ff337816 */ /* 0x000fe20000000033 */
[----:B------:R-:W-:Y:S01]  /*2000*/  IMAD.WIDE R24, R103, 0x2, R20 ;  /* 0x0000000267187825 */ /* 0x000fe200078e0214 */
[----:B------:R-:W-:Y:S01]  /*2010*/  PRMT R86, RZ, 0x7610, R86 ;  /* 0x00007610ff567816 */ /* 0x000fe20000000056 */
[----:B------:R-:W3:Y:S01]  /*2020*/  @!P1 LDG.E.U16 R90, desc[UR6][R32.64] ;  /* 0x00000006205a9981 */ /* 0x000ee2000c1e1500 */
[----:B------:R-:W-:Y:S01]  /*2030*/  PRMT R49, RZ, 0x7610, R49 ;  /* 0x00007610ff317816 */ /* 0x000fe20000000031 */
[--C-:B------:R-:W-:Y:S02]  /*2040*/  IMAD.WIDE R26, R101, 0x2, R20.reuse ;  /* 0x00000002651a7825 */ /* 0x100fe400078e0214 */
[----:B------:R-:W3:Y:S02]  /*2050*/  @!P6 LDG.E.U16 R57, desc[UR6][R22.64] ;  /* 0x000000061639e981 */ /* 0x000ee4000c1e1500 */
[----:B0-----:R-:W-:-:S02]  /*2060*/  IMAD.WIDE R28, R99, 0x2, R20 ;  /* 0x00000002631c7825 */ /* 0x001fc400078e0214 */
[----:B------:R0:W3:Y:S02]  /*2070*/  @!P5 LDG.E.U16 R88, desc[UR6][R24.64] ;  /* 0x000000061858d981 */ /* 0x0000e4000c1e1500 */
[----:B------:R-:W-:Y:S02]  /*2080*/  IMAD.WIDE R30, R97, 0x2, R20 ;  /* 0x00000002611e7825 */ /* 0x000fe400078e0214 */
[----:B------:R-:W3:Y:S04]  /*2090*/  @!P4 LDG.E.U16 R51, desc[UR6][R26.64] ;  /* 0x000000061a33c981 */ /* 0x000ee8000c1e1500 */
[----:B------:R1:W3:Y:S04]  /*20a0*/  @!P3 LDG.E.U16 R86, desc[UR6][R28.64] ;  /* 0x000000061c56b981 */ /* 0x0002e8000c1e1500 */
[----:B------:R1:W3:Y:S01]  /*20b0*/  @!P2 LDG.E.U16 R49, desc[UR6][R30.64] ;  /* 0x000000061e31a981 */ /* 0x0002e2000c1e1500 */
[----:B------:R-:W-:Y:S01]  /*20c0*/  BAR.SYNC.DEFER_BLOCKING 0x0 ;  /* 0x0000000000007b1d */ /* 0x000fe20000010000 */
[----:B------:R-:W-:Y:S01]  /*20d0*/  ISETP.GE.AND P1, PT, R8, UR5, PT ;  /* 0x0000000508007c0c */ /* 0x000fe2000bf26270 */
[----:B0-----:R-:W-:-:S02]  /*20e0*/  IMAD.MOV.U32 R24, RZ, RZ, R34 ;  /* 0x000000ffff187224 */ /* 0x001fc400078e0022 */
[----:B------:R-:W-:Y:S01]  /*20f0*/  IMAD.MOV.U32 R25, RZ, RZ, R35 ;  /* 0x000000ffff197224 */ /* 0x000fe200078e0023 */
[----:B------:R-:W-:Y:S01]  /*2100*/  PRMT R84, RZ, 0x7610, R84 ;  /* 0x00007610ff547816 */ /* 0x000fe20000000054 */
[----:B------:R-:W-:Y:S01]  /*2110*/  IMAD.MOV.U32 R22, RZ, RZ, R38 ;  /* 0x000000ffff167224 */ /* 0x000fe200078e0026 */
[----:B------:R-:W-:Y:S01]  /*2120*/  PRMT R82, RZ, 0x7610, R82 ;  /* 0x00007610ff527816 */ /* 0x000fe20000000052 */
[----:B------:R-:W-:Y:S02]  /*2130*/  IMAD.MOV.U32 R23, RZ, RZ, R39 ;  /* 0x000000ffff177224 */ /* 0x000fe400078e0027 */
[----:B-1----:R-:W-:Y:S01]  /*2140*/  IMAD.WIDE R28, R93, 0x2, R60 ;  /* 0x000000025d1c7825 */ /* 0x002fe200078e023c */
[----:B------:R-:W-:-:S03]  /*2150*/  PRMT R39, RZ, 0x7610, R39 ;  /* 0x00007610ff277816 */ /* 0x000fc60000000027 */
[----:B------:R-:W-:Y:S01]  /*2160*/  IMAD.WIDE R32, R93, 0x2, R24 ;  /* 0x000000025d207825 */ /* 0x000fe200078e0218 */
[----:B------:R-:W-:-:S03]  /*2170*/  PRMT R43, RZ, 0x7610, R43 ;  /* 0x00007610ff2b7816 */ /* 0x000fc6000000002b */
[----:B------:R-:W-:Y:S02]  /*2180*/  IMAD.MOV.U32 R26, RZ, RZ, R36 ;  /* 0x000000ffff1a7224 */ /* 0x000fe400078e0024 */
[----:B------:R-:W-:Y:S02]  /*2190*/  IMAD.MOV.U32 R27, RZ, RZ, R37 ;  /* 0x000000ffff1b7224 */ /* 0x000fe400078e0025 */
[C---:B------:R-:W-:Y:S01]  /*21a0*/  IMAD.WIDE R34, R93.reuse, 0x2, R22 ;  /* 0x000000025d227825 */ /* 0x040fe200078e0216 */
[----:B------:R-:W-:Y:S01]  /*21b0*/  PRMT R40, RZ, 0x7610, R40 ;  /* 0x00007610ff287816 */ /* 0x000fe20000000028 */
[----:B------:R0:W3:Y:S01]  /*21c0*/  @!P1 LDG.E.U16 R84, desc[UR6][R28.64] ;  /* 0x000000061c549981 */ /* 0x0000e2000c1e1500 */
[----:B------:R-:W-:Y:S01]  /*21d0*/  PRMT R38, RZ, 0x7610, R38 ;  /* 0x00007610ff267816 */ /* 0x000fe20000000026 */
[----:B------:R-:W-:Y:S02]  /*21e0*/  IMAD.WIDE R30, R93, 0x2, R26 ;  /* 0x000000025d1e7825 */ /* 0x000fe400078e021a */
[----:B------:R1:W3:Y:S01]  /*21f0*/  @!P1 LDG.E.U16 R82, desc[UR6][R32.64] ;  /* 0x0000000620529981 */ /* 0x0002e2000c1e1500 */
[----:B------:R-:W-:-:S03]  /*2200*/  PRMT R36, RZ, 0x7610, R36 ;  /* 0x00007610ff247816 */ /* 0x000fc60000000024 */
[----:B------:R1:W3:Y:S01]  /*2210*/  @!P1 LDG.E.U16 R39, desc[UR6][R34.64] ;  /* 0x0000000622279981 */ /* 0x0002e2000c1e1500 */
[C---:B0-----:R-:W-:Y:S01]  /*2220*/  IMAD.WIDE R28, R93.reuse, 0x2, R70 ;  /* 0x000000025d1c7825 */ /* 0x041fe200078e0246 */
[----:B------:R-:W-:Y:S02]  /*2230*/  PRMT R37, RZ, 0x7610, R37 ;  /* 0x00007610ff257816 */ /* 0x000fe40000000025 */
[----:B------:R0:W3:Y:S01]  /*2240*/  @!P1 LDG.E.U16 R43, desc[UR6][R30.64] ;  /* 0x000000061e2b9981 */ /* 0x0000e2000c1e1500 */
[C---:B-1----:R-:W-:Y:S01]  /*2250*/  IMAD.WIDE R32, R93.reuse, 0x2, R66 ;  /* 0x000000025d207825 */ /* 0x042fe200078e0242 */
[----:B------:R-:W-:Y:S02]  /*2260*/  PRMT R41, RZ, 0x7610, R41 ;  /* 0x00007610ff297816 */ /* 0x000fe40000000029 */
[----:B------:R-:W3:Y:S01]  /*2270*/  @!P1 LDG.E.U16 R40, desc[UR6][R28.64] ;  /* 0x000000061c289981 */ /* 0x000ee2000c1e1500 */
[----:B------:R-:W-:Y:S01]  /*2280*/  IMAD.WIDE R34, R93, 0x2, R64 ;  /* 0x000000025d227825 */ /* 0x000fe200078e0240 */
[----:B------:R-:W-:-:S02]  /*2290*/  PRMT R94, RZ, 0x7610, R94 ;  /* 0x00007610ff5e7816 */ /* 0x000fc4000000005e */
[----:B------:R1:W3:Y:S01]  /*22a0*/  @!P1 LDG.E.U16 R38, desc[UR6][R32.64] ;  /* 0x0000000620269981 */ /* 0x0002e2000c1e1500 */
[----:B------:R-:W-:Y:S01]  /*22b0*/  PRMT R125, RZ, 0x7610, R125 ;  /* 0x00007610ff7d7816 */ /* 0x000fe2000000007d */
[C---:B0-----:R-:W-:Y:S01]  /*22c0*/  IMAD.WIDE R30, R93.reuse, 0x2, R68 ;  /* 0x000000025d1e7825 */ /* 0x041fe200078e0244 */
[----:B------:R-:W-:Y:S01]  /*22d0*/  PRMT R96, RZ, 0x7610, R96 ;  /* 0x00007610ff607816 */ /* 0x000fe20000000060 */
[----:B------:R0:W3:Y:S02]  /*22e0*/  @!P1 LDG.E.U16 R36, desc[UR6][R34.64] ;  /* 0x0000000622249981 */ /* 0x0000e4000c1e1500 */
[C---:B------:R-:W-:Y:S01]  /*22f0*/  IMAD.WIDE R122, R93.reuse, 0x2, R62 ;  /* 0x000000025d7a7825 */ /* 0x040fe200078e023e */
[----:B------:R-:W-:Y:S01]  /*2300*/  PRMT R92, RZ, 0x7610, R92 ;  /* 0x00007610ff5c7816 */ /* 0x000fe2000000005c */
[----:B------:R0:W3:Y:S02]  /*2310*/  @!P1 LDG.E.U16 R37, desc[UR6][R30.64] ;  /* 0x000000061e259981 */ /* 0x0000e4000c1e1500 */
[C---:B-1----:R-:W-:Y:S01]  /*2320*/  IMAD.WIDE R32, R93.reuse, 0x2, R72 ;  /* 0x000000025d207825 */ /* 0x042fe200078e0248 */
[----:B------:R-:W-:Y:S01]  /*2330*/  PRMT R98, RZ, 0x7610, R98 ;  /* 0x00007610ff627816 */ /* 0x000fe20000000062 */
[----:B------:R1:W3:Y:S02]  /*2340*/  @!P1 LDG.E.U16 R41, desc[UR6][R122.64] ;  /* 0x000000067a299981 */ /* 0x0002e4000c1e1500 */
[C---:B------:R-:W-:Y:S01]  /*2350*/  IMAD.WIDE R28, R93.reuse, 0x2, R108 ;  /* 0x000000025d1c7825 */ /* 0x040fe200078e026c */
[----:B------:R-:W-:Y:S01]  /*2360*/  PRMT R100, RZ, 0x7610, R100 ;  /* 0x00007610ff647816 */ /* 0x000fe20000000064 */
[----:B------:R-:W3:Y:S02]  /*2370*/  @!P1 LDG.E.U16 R94, desc[UR6][R32.64] ;  /* 0x00000006205e9981 */ /* 0x000ee4000c1e1500 */
[C---:B0-----:R-:W-:Y:S01]  /*2380*/  IMAD.WIDE R34, R93.reuse, 0x2, R106 ;  /* 0x000000025d227825 */ /* 0x041fe200078e026a */
[----:B------:R-:W-:Y:S01]  /*2390*/  PRMT R102, RZ, 0x7610, R102 ;  /* 0x00007610ff667816 */ /* 0x000fe20000000066 */
[----:B------:R0:W3:Y:S02]  /*23a0*/  @!P1 LDG.E.U16 R125, desc[UR6][R28.64] ;  /* 0x000000061c7d9981 */ /* 0x0000e4000c1e1500 */
[----:B------:R-:W-:-:S02]  /*23b0*/  IMAD.WIDE R30, R93, 0x2, R110 ;  /* 0x000000025d1e7825 */ /* 0x000fc400078e026e */
[----:B------:R-:W3:Y:S02]  /*23c0*/  @!P1 LDG.E.U16 R96, desc[UR6][R34.64] ;  /* 0x0000000622609981 */ /* 0x000ee4000c1e1500 */
[C---:B-1----:R-:W-:Y:S02]  /*23d0*/  IMAD.WIDE R122, R93.reuse, 0x2, R74 ;  /* 0x000000025d7a7825 */ /* 0x042fe400078e024a */
[----:B------:R-:W3:Y:S02]  /*23e0*/  @!P1 LDG.E.U16 R92, desc[UR6][R30.64] ;  /* 0x000000061e5c9981 */ /* 0x000ee4000c1e1500 */
[C---:B0-----:R-:W-:Y:S02]  /*23f0*/  IMAD.WIDE R28, R93.reuse, 0x2, R76 ;  /* 0x000000025d1c7825 */ /* 0x041fe400078e024c */
[----:B------:R-:W3:Y:S02]  /*2400*/  @!P1 LDG.E.U16 R98, desc[UR6][R122.64] ;  /* 0x000000067a629981 */ /* 0x000ee4000c1e1500 */
[----:B------:R-:W-:-:S02]  /*2410*/  IMAD.WIDE R32, R93, 0x2, R112 ;  /* 0x000000025d207825 */ /* 0x000fc400078e0270 */
[----:B------:R-:W3:Y:S04]  /*2420*/  @!P1 LDG.E.U16 R100, desc[UR6][R28.64] ;  /* 0x000000061c649981 */ /* 0x000ee8000c1e1500 */
[----:B------:R-:W3:Y:S04]  /*2430*/  @!P1 LDG.E.U16 R102, desc[UR6][R32.64] ;  /* 0x0000000620669981 */ /* 0x000ee8000c1e1500 */
[----:B--2---:R-:W-:Y:S04]  /*2440*/  STS.U16 [R9+UR4], R50 ;  /* 0x0000003209007988 */ /* 0x004fe80008000404 */
[----:B----4-:R-:W-:Y:S04]  /*2450*/  STS.U16 [R9+UR4+0x200], R56 ;  /* 0x0002003809007988 */ /* 0x010fe80008000404 */
[----:B-----5:R-:W-:Y:S04]  /*2460*/  STS.U16 [R9+UR4+0x400], R58 ;  /* 0x0004003a09007988 */ /* 0x020fe80008000404 */
[----:B---3--:R-:W-:Y:S04]  /*2470*/  STS.U16 [R9+UR4+0x600], R42 ;  /* 0x0006002a09007988 */ /* 0x008fe80008000404 */
[----:B------:R-:W-:Y:S04]  /*2480*/  STS.U16 [R9+UR4+0x800], R48 ;  /* 0x0008003009007988 */ /* 0x000fe80008000404 */
        /* <DEDUP_REMOVED lines=26> */
[----:B------:R-:W-:Y:S01]  /*2630*/  STS.U16 [R80+UR4+0x1f00], R102 ;  /* 0x001f006650007988 */ /* 0x000fe20008000404 */
[----:B------:R-:W-:Y:S06]  /*2640*/  BAR.SYNC.DEFER_BLOCKING 0x0 ;  /* 0x0000000000007b1d */ /* 0x000fec0000010000 */
[----:B------:R-:W-:Y:S04]  /*2650*/  LDSM.16.MT88.4 R56, [R11] ;  /* 0x000000000b38783b */ /* 0x000fe80000004200 */
[----:B------:R-:W0:Y:S04]  /*2660*/  LDSM.16.M88.4 R28, [R10+UR4+0x1000] ;  /* 0x001000040a1c783b */ /* 0x000e280008000200 */
[----:B------:R-:W1:Y:S04]  /*2670*/  LDSM.16.M88.4 R32, [R10+UR4+0x1800] ;  /* 0x001800040a20783b */ /* 0x000e680008000200 */
[----:B------:R-:W2:Y:S04]  /*2680*/  LDSM.16.MT88.4 R48, [R11+0x400] ;  /* 0x000400000b30783b */ /* 0x000ea80000004200 */
[----:B------:R-:W-:Y:S04]  /*2690*/  LDSM.16.MT88.4 R40, [R11+0x800] ;  /* 0x000800000b28783b */ /* 0x000fe80000004200 */
[----:B------:R-:W3:Y:S01]  /*26a0*/  LDSM.16.M88.4 R36, [R81+UR4+0x1000] ;  /* 0x001000045124783b */ /* 0x000ee20008000200 */
[C---:B0-----:R-:W-:Y:S06]  /*26b0*/  HMMA.16816.F32 R44, R56.reuse, R28, R44 ;  /* 0x0000001c382c723c */ /* 0x041fec000000182c */
[----:B-1----:R-:W-:Y:S01]  /*26c0*/  HMMA.16816.F32 R52, R56, R32, R52 ;  /* 0x000000203834723c */ /* 0x002fe20000001834 */
[----:B------:R-:W0:-:S15]  /*26d0*/  LDSM.16.M88.4 R56, [R81+UR4+0x1800] ;  /* 0x001800045138783b */ /* 0x000e1e0008000200 */
[----:B------:R-:W-:-:S02]  /*26e0*/  NOP ;  /* 0x0000000000007918 */ /* 0x000fc40000000000 */
[C---:B--2---:R-:W-:Y:S06]  /*26f0*/  HMMA.16816.F32 R44, R48.reuse, R30, R44 ;  /* 0x0000001e302c723c */ /* 0x044fec000000182c */
[----:B------:R-:W-:Y:S01]  /*2700*/  HMMA.16816.F32 R32, R48, R34, R52 ;  /* 0x000000223020723c */ /* 0x000fe20000001834 */
[----:B------:R-:W1:Y:S01]  /*2710*/  LDSM.16.MT88.4 R52, [R11+0xc00] ;  /* 0x000c00000b34783b */ /* 0x000e620000004200 */
[----:B------:R-:W-:-:S15]  /*2720*/  VIADD R78, R78, 0xffffffff ;  /* 0xffffffff4e4e7836 */ /* 0x000fde0000000000 */
[----:B------:R-:W-:-:S01]  /*2730*/  NOP ;  /* 0x0000000000007918 */ /* 0x000fc20000000000 */
[C---:B---3--:R-:W-:Y:S06]  /*2740*/  HMMA.16816.F32 R44, R40.reuse, R36, R44 ;  /* 0x00000024282c723c */ /* 0x048fec000000182c */
[----:B0-----:R-:W-:Y:S01]  /*2750*/  HMMA.16816.F32 R32, R40, R56, R32 ;  /* 0x000000382820723c */ /* 0x001fe20000001820 */
[----:B------:R-:W-:Y:S01]  /*2760*/  ISETP.NE.U32.AND P1, PT, R78, RZ, PT ;  /* 0x000000ff4e00720c */ /* 0x000fe20003f25070 */
[----:B------:R-:W-:Y:S01]  /*2770*/  UIADD3 UR5, UR5, -0x40, URZ ;  /* 0xffffffc005057890 */ /* 0x000fe2000fffe03f */
[----:B------:R-:W-:-:S04]  /*2780*/  IMAD.WIDE R112, R95, 0x2, R112 ;  /* 0x000000025f707825 */ /* 0x000fc800078e0270 */
[----:B------:R-:W-:-:S04]  /*2790*/  IMAD.WIDE R110, R95, 0x2, R110 ;  /* 0x000000025f6e7825 */ /* 0x000fc800078e026e */
[----:B------:R-:W-:-:S07]  /*27a0*/  IMAD.WIDE R108, R95, 0x2, R108 ;  /* 0x000000025f6c7825 */ /* 0x000fce00078e026c */
[----:B-1----:R-:W-:Y:S01]  /*27b0*/  HMMA.16816.F32 R44, R52, R38, R44 ;  /* 0x00000026342c723c */ /* 0x002fe2000000182c */
[----:B------:R-:W-:-:S05]  /*27c0*/  IMAD.WIDE R106, R95, 0x2, R106 ;  /* 0x000000025f6a7825 */ /* 0x000fca00078e026a */
[----:B------:R-:W-:Y:S01]  /*27d0*/  HMMA.16816.F32 R52, R52, R58, R32 ;  /* 0x0000003a3434723c */ /* 0x000fe20000001820 */
[----:B------:R-:W-:-:S04]  /*27e0*/  IMAD.WIDE R76, R95, 0x2, R76 ;  /* 0x000000025f4c7825 */ /* 0x000fc800078e024c */
        /* <DEDUP_REMOVED lines=11> */
[----:B------:R-:W-:Y:S01]  /*28a0*/  IMAD.WIDE R20, R87, 0x2, R20 ;  /* 0x0000000257147825 */ /* 0x000fe200078e0214 */
[----:B------:R-:W-:Y:S06]  /*28b0*/  @P1 BRA `(.L_x_1) ;  /* 0xfffffff000c81947 */ /* 0x000fec000383ffff */
[----:B------:R-:W-:Y:S02]  /*28c0*/  F2FP.F16.F32.PACK_AB R47, R55, R47 ;  /* 0x0000002f372f723e */ /* 0x000fe400000000ff */
[----:B------:R-:W-:Y:S02]  /*28d0*/  F2FP.F16.F32.PACK_AB R46, R54, R46 ;  /* 0x0000002e362e723e */ /* 0x000fe400000000ff */
[----:B------:R-:W-:Y:S02]  /*28e0*/  F2FP.F16.F32.PACK_AB R45, R53, R45 ;  /* 0x0000002d352d723e */ /* 0x000fe400000000ff */
[----:B------:R-:W-:-:S07]  /*28f0*/  F2FP.F16.F32.PACK_AB R44, R52, R44 ;  /* 0x0000002c342c723e */ /* 0x000fce00000000ff */
.L_x_0:
[----:B------:R-:W-:Y:S01]  /*2900*/  BAR.SYNC.DEFER_BLOCKING 0x0 ;  /* 0x0000000000007b1d */ /* 0x000fe20000010000 */
[C---:B------:R-:W-:Y:S01]  /*2910*/  IMAD.SHL.U32 R8, R0.reuse, 0x40, RZ ;  /* 0x0000004000087824 */ /* 0x040fe200078e00ff */
[----:B------:R-:W-:Y:S02]  /*2920*/  SEL R10, RZ, 0x404, !P0 ;  /* 0x00000404ff0a7807 */ /* 0x000fe40004000000 */
[----:B------:R-:W-:Y:S02]  /*2930*/  LOP3.LUT R9, R0, 0x20, RZ, 0xc0, !PT ;  /* 0x0000002000097812 */ /* 0x000fe400078ec0ff */
[----:B------:R-:W-:Y:S01]  /*2940*/  LOP3.LUT R8, R8, 0x40, RZ, 0xc0, !PT ;  /* 0x0000004008087812 */ /* 0x000fe200078ec0ff */
[----:B------:R-:W-:Y:S01]  /*2950*/  ULDC UR5, c[0x0][0x244] ;  /* 0x0000910000057ab9 */ /* 0x000fe20000000800 */
[----:B------:R-:W-:Y:S01]  /*2960*/  SHF.R.S32.HI R11, RZ, 0x3, R0 ;  /* 0x00000003ff0b7819 */ /* 0x000fe20000011400 */
[----:B------:R-:W-:Y:S01]  /*2970*/  ULDC.64 UR10, c[0x0][0x228] ;  /* 0x00008a00000a7ab9 */ /* 0x000fe20000000a00 */
[----:B------:R-:W-:Y:S01]  /*2980*/  LOP3.LUT R5, R10, 0x3c, R5, 0x78, !PT ;  /* 0x0000003c0a057812 */ /* 0x000fe200078e7805 */
[----:B------:R-:W-:Y:S01]  /*2990*/  IMAD R8, R9, 0x8, R8 ;  /* 0x0000000809087824 */ /* 0x000fe200078e0208 */
[----:B------:R-:W-:Y:S01]  /*29a0*/  SGXT R11, R11, 0x1 ;  /* 0x000000010b0b781a */ /* 0x000fe20000000200 */
[----:B------:R-:W-:Y:S01]  /*29b0*/  ULDC.64 UR8, c[0x0][0x220] ;  /* 0x0000880000087ab9 */ /* 0x000fe20000000a00 */
[----:B------:R-:W-:Y:S01]  /*29c0*/  SHF.R.S32.HI R12, RZ, 0x4, R0 ;  /* 0x00000004ff0c7819 */ /* 0x000fe20000011400 */
[----:B------:R-:W-:Y:S01]  /*29d0*/  IMAD.IADD R5, R8, 0x1, R5 ;  /* 0x0000000108057824 */ /* 0x000fe200078e0205 */
[----:B------:R-:W-:-:S02]  /*29e0*/  LOP3.LUT R11, R11, 0x240, RZ, 0xc0, !PT ;  /* 0x000002400b0b7812 */ /* 0x000fc400078ec0ff */
[----:B------:R-:W-:Y:S02]  /*29f0*/  SGXT R12, R12, 0x1 ;  /* 0x000000010c0c781a */ /* 0x000fe40000000200 */
[----:B------:R-:W-:Y:S02]  /*2a00*/  LOP3.LUT R11, R11, 0x38, R6, 0xf8, !PT ;  /* 0x000000380b0b7812 */ /* 0x000fe400078ef806 */
[----:B------:R-:W-:Y:S01]  /*2a10*/  LOP3.LUT R6, R5, 0x40, RZ, 0x3c, !PT ;  /* 0x0000004005067812 */ /* 0x000fe200078e3cff */
[----:B------:R-:W-:Y:S01]  /*2a20*/  STS [R5+UR4], R44 ;  /* 0x0000002c05007988 */ /* 0x000fe20008000804 */
[----:B------:R-:W-:Y:S02]  /*2a30*/  LOP3.LUT R12, R12, 0x404, RZ, 0xc0, !PT ;  /* 0x000004040c0c7812 */ /* 0x000fe400078ec0ff */
[----:B------:R-:W-:Y:S01]  /*2a40*/  LOP3.LUT R11, R11, 0x40, R0, 0x78, !PT ;  /* 0x000000400b0b7812 */ /* 0x000fe200078e7800 */
[----:B------:R0:W-:Y:S01]  /*2a50*/  STS [R5+UR4+0x80], R45 ;  /* 0x0000802d05007988 */ /* 0x0001e20008000804 */
[C---:B------:R-:W-:Y:S01]  /*2a60*/  IMAD R0, R2.reuse, UR5, RZ ;  /* 0x0000000502007c24 */ /* 0x040fe2000f8e02ff */
[----:B------:R-:W-:Y:S01]  /*2a70*/  ISETP.GE.AND P0, PT, R2, UR10, PT ;  /* 0x0000000a02007c0c */ /* 0x000fe2000bf06270 */
[----:B------:R-:W-:Y:S01]  /*2a80*/  IMAD R12, R9, 0x4, R12 ;  /* 0x00000004090c7824 */ /* 0x000fe200078e020c */
[----:B------:R-:W-:Y:S01]  /*2a90*/  STS [R6+UR4+0x200], R46 ;  /* 0x0002002e06007988 */ /* 0x000fe20008000804 */
[----:B------:R-:W-:Y:S01]  /*2aa0*/  LOP3.LUT R2, R7, 0x4, R4, 0xfe, !PT ;  /* 0x0000000407027812 */ /* 0x000fe200078efe04 */
[----:B------:R-:W-:Y:S01]  /*2ab0*/  ULDC UR5, c[0x0][0x248] ;  /* 0x0000920000057ab9 */ /* 0x000fe20000000800 */
[----:B------:R-:W-:Y:S01]  /*2ac0*/  IMAD.IADD R12, R12, 0x1, R11 ;  /* 0x000000010c0c7824 */ /* 0x000fe200078e020b */
[----:B------:R1:W-:Y:S01]  /*2ad0*/  STS [R6+UR4+0x280], R47 ;  /* 0x0002802f06007988 */ /* 0x0003e20008000804 */
[----:B------:R-:W-:Y:S03]  /*2ae0*/  BAR.SYNC.DEFER_BLOCKING 0x0 ;  /* 0x0000000000007b1d */ /* 0x000fe60000010000 */
[----:B------:R-:W-:-:S02]  /*2af0*/  LOP3.LUT R10, R12, 0x4, RZ, 0x3c, !PT ;  /* 0x000000040c0a7812 */ /* 0x000fc400078e3cff */
[----:B------:R-:W-:Y:S02]  /*2b00*/  LEA R17, P1, R0, UR8, 0x1 ;  /* 0x0000000800117c11 */ /* 0x000fe4000f8208ff */
[----:B0-----:R-:W-:Y:S01]  /*2b10*/  LOP3.LUT R5, R7, R4, RZ, 0xfc, !PT ;  /* 0x0000000407057212 */ /* 0x001fe200078efcff */
[----:B-1----:R-:W-:Y:S01]  /*2b20*/  IMAD R6, R2, UR5, RZ ;  /* 0x0000000502067c24 */ /* 0x002fe2000f8e02ff */
[----:B------:R-:W-:Y:S01]  /*2b30*/  LEA.HI.X.SX32 R19, R0, UR9, 0x1, P1 ;  /* 0x0000000900137c11 */ /* 0x000fe200088f0eff */
[----:B------:R-:W-:Y:S01]  /*2b40*/  IMAD.IADD R0, R3, 0x1, R7 ;  /* 0x0000000103007824 */ /* 0x000fe200078e0207 */
[C---:B------:R-:W-:Y:S01]  /*2b50*/  ISETP.LT.AND P1, PT, R5.reuse, UR11, !P0 ;  /* 0x0000000b05007c0c */ /* 0x040fe2000c721270 */
[----:B------:R-:W-:Y:S01]  /*2b60*/  IMAD R5, R5, UR5, RZ ;  /* 0x0000000505057c24 */ /* 0x000fe2000f8e02ff */
[----:B------:R-:W-:Y:S01]  /*2b70*/  ISETP.LT.AND P4, PT, R2, UR11, !P0 ;  /* 0x0000000b02007c0c */ /* 0x000fe2000c781270 */
[----:B------:R-:W-:Y:S01]  /*2b80*/  IMAD R16, R0, UR5, RZ ;  /* 0x0000000500107c24 */ /* 0x000fe2000f8e02ff */
[----:B------:R-:W-:-:S02]  /*2b90*/  LEA R8, P3, R6, R17, 0x1 ;  /* 0x0000001106087211 */ /* 0x000fc400078608ff */
[C---:B------:R-:W-:Y:S02]  /*2ba0*/  LEA R2, P2, R5.reuse, R17, 0x1 ;  /* 0x0000001105027211 */ /* 0x040fe400078408ff */
[-C--:B------:R-:W-:Y:S02]  /*2bb0*/  LEA.HI.X.SX32 R9, R6, R19.reuse, 0x1, P3 ;  /* 0x0000001306097211 */ /* 0x080fe400018f0eff */
[----:B------:R-:W-:Y:S02]  /*2bc0*/  LEA.HI.X.SX32 R3, R5, R19, 0x1, P2 ;  /* 0x0000001305037211 */ /* 0x000fe400010f0eff */
[C-C-:B------:R-:W-:Y:S02]  /*2bd0*/  LOP3.LUT R6, R7.reuse, 0xc, R4.reuse, 0xfe, !PT ;  /* 0x0000000c07067812 */ /* 0x140fe400078efe04 */
[C-C-:B------:R-:W-:Y:S01]  /*2be0*/  LOP3.LUT R13, R7.reuse, 0x18, R4.reuse, 0xfe, !PT ;  /* 0x00000018070d7812 */ /* 0x140fe200078efe04 */
[----:B------:R-:W0:Y:S01]  /*2bf0*/  LDS R21, [R12+UR4] ;  /* 0x000000040c157984 */ /* 0x000e220008000800 */
[----:B------:R-:W-:-:S02]  /*2c00*/  LOP3.LUT R11, R7, 0x14, R4, 0xfe, !PT ;  /* 0x00000014070b7812 */ /* 0x000fc400078efe04 */
[C-C-:B------:R-:W-:Y:S01]  /*2c10*/  LOP3.LUT R5, R7.reuse, 0x10, R4.reuse, 0xfe, !PT ;  /* 0x0000001007057812 */ /* 0x140fe200078efe04 */
[----:B------:R-:W1:Y:S01]  /*2c20*/  LDS R25, [R10+UR4] ;  /* 0x000000040a197984 */ /* 0x000e620008000800 */
[----:B------:R-:W-:Y:S01]  /*2c30*/  LOP3.LUT R4, R7, 0x8, R4, 0xfe, !PT ;  /* 0x0000000807047812 */ /* 0x000fe200078efe04 */
[----:B------:R-:W-:Y:S01]  /*2c40*/  IMAD R15, R13, UR5, RZ ;  /* 0x000000050d0f7c24 */ /* 0x000fe2000f8e02ff */
[----:B------:R-:W-:Y:S01]  /*2c50*/  ISETP.LT.AND P3, PT, R5, UR11, !P0 ;  /* 0x0000000b05007c0c */ /* 0x000fe2000c761270 */
[----:B------:R2:W3:Y:S01]  /*2c60*/  LDS R23, [R12+UR4+0x100] ;  /* 0x000100040c177984 */ /* 0x0004e20008000800 */
[C---:B------:R-:W-:Y:S01]  /*2c70*/  ISETP.LT.AND P5, PT, R4.reuse, UR11, !P0 ;  /* 0x0000000b04007c0c */ /* 0x040fe2000c7a1270 */
[----:B------:R-:W-:Y:S02]  /*2c80*/  IMAD R7, R4, UR5, RZ ;  /* 0x0000000504077c24 */ /* 0x000fe4000f8e02ff */
[----:B------:R4:W5:Y:S01]  /*2c90*/  LDS R27, [R10+UR4+0x100] ;  /* 0x000100040a1b7984 */ /* 0x0009620008000800 */
[----:B------:R-:W-:-:S02]  /*2ca0*/  IMAD R14, R11, UR5, RZ ;  /* 0x000000050b0e7c24 */ /* 0x000fc4000f8e02ff */
[----:B------:R-:W-:Y:S01]  /*2cb0*/  LEA R4, P6, R7, R17, 0x1 ;  /* 0x0000001107047211 */ /* 0x000fe200078c08ff */
[----:B--2---:R-:W-:-:S03]  /*2cc0*/  IMAD R12, R5, UR5, RZ ;  /* 0x00000005050c7c24 */ /* 0x004fc6000f8e02ff */
[----:B------:R-:W-:Y:S01]  /*2cd0*/  LEA.HI.X.SX32 R5, R7, R19, 0x1, P6 ;  /* 0x0000001307057211 */ /* 0x000fe200030f0eff */
[C---:B----4-:R-:W-:Y:S01]  /*2ce0*/  IMAD R10, R6.reuse, UR5, RZ ;  /* 0x00000005060a7c24 */ /* 0x050fe2000f8e02ff */
[----:B0-----:R0:W-:Y:S04]  /*2cf0*/  @P1 STG.E.U16 desc[UR6][R2.64], R21 ;  /* 0x0000001502001986 */ /* 0x0011e8000c101506 */
[----:B-1----:R1:W-:Y:S01]  /*2d00*/  @P4 STG.E.U16 desc[UR6][R8.64], R25 ;  /* 0x0000001908004986 */ /* 0x0023e2000c101506 */
[----:B------:R-:W-:Y:S02]  /*2d10*/  ISETP.LT.AND P4, PT, R6, UR11, !P0 ;  /* 0x0000000b06007c0c */ /* 0x000fe4000c781270 */
[C---:B------:R-:W-:Y:S01]  /*2d20*/  LEA R6, P2, R12.reuse, R17, 0x1 ;  /* 0x000000110c067211 */ /* 0x040fe200078408ff */
[----:B---3--:R2:W-:Y:S03]  /*2d30*/  @P5 STG.E.U16 desc[UR6][R4.64], R23 ;  /* 0x0000001704005986 */ /* 0x0085e6000c101506 */
[----:B------:R-:W-:-:S02]  /*2d40*/  LEA.HI.X.SX32 R7, R12, R19, 0x1, P2 ;  /* 0x000000130c077211 */ /* 0x000fc400010f0eff */
[C---:B0-----:R-:W-:Y:S02]  /*2d50*/  LEA R2, P1, R10.reuse, R17, 0x1 ;  /* 0x000000110a027211 */ /* 0x041fe400078208ff */
[----:B------:R-:W-:Y:S02]  /*2d60*/  ISETP.LT.AND P2, PT, R11, UR11, !P0 ;  /* 0x0000000b0b007c0c */ /* 0x000fe4000c741270 */
[----:B------:R-:W-:Y:S02]  /*2d70*/  LEA.HI.X.SX32 R3, R10, R19, 0x1, P1 ;  /* 0x000000130a037211 */ /* 0x000fe400008f0eff */
[CC--:B------:R-:W-:Y:S02]  /*2d80*/  LEA R10, P1, R15.reuse, R17.reuse, 0x1 ;  /* 0x000000110f0a7211 */ /* 0x0c0fe400078208ff */
[----:B-1----:R-:W-:Y:S01]  /*2d90*/  LEA R8, P6, R14, R17, 0x1 ;  /* 0x000000110e087211 */ /* 0x002fe200078c08ff */
[----:B-----5:R0:W-:Y:S01]  /*2da0*/  @P4 STG.E.U16 desc[UR6][R2.64], R27 ;  /* 0x0000001b02004986 */ /* 0x0201e2000c101506 */
[----:B------:R-:W-:-:S02]  /*2db0*/  LEA.HI.X.SX32 R11, R15, R19, 0x1, P1 ;  /* 0x000000130f0b7211 */ /* 0x000fc400008f0eff */
[----:B------:R-:W-:Y:S02]  /*2dc0*/  ISETP.LT.AND P1, PT, R13, UR11, !P0 ;  /* 0x0000000b0d007c0c */ /* 0x000fe4000c721270 */
[----:B------:R-:W-:Y:S02]  /*2dd0*/  ISETP.LT.AND P0, PT, R0, UR11, !P0 ;  /* 0x0000000b00007c0c */ /* 0x000fe4000c701270 */
[----:B------:R-:W-:Y:S02]  /*2de0*/  PRMT R21, R21, 0x7632, R21 ;  /* 0x0000763215157816 */ /* 0x000fe40000000015 */
[----:B------:R-:W-:Y:S02]  /*2df0*/  LEA.HI.X.SX32 R9, R14, R19, 0x1, P6 ;  /* 0x000000130e097211 */ /* 0x000fe400030f0eff */
[----:B------:R-:W-:Y:S01]  /*2e00*/  PRMT R25, R25, 0x7632, R25 ;  /* 0x0000763219197816 */ /* 0x000fe20000000019 */
[----:B------:R0:W-:Y:S01]  /*2e10*/  @P3 STG.E.U16 desc[UR6][R6.64], R21 ;  /* 0x0000001506003986 */ /* 0x0001e2000c101506 */
[----:B--2---:R-:W-:-:S02]  /*2e20*/  PRMT R5, R23, 0x7632, R5 ;  /* 0x0000763217057816 */ /* 0x004fc40000000005 */
[C---:B------:R-:W-:Y:S01]  /*2e30*/  LEA R12, P6, R16.reuse, R17, 0x1 ;  /* 0x00000011100c7211 */ /* 0x040fe200078c08ff */
[----:B------:R0:W-:Y:S03]  /*2e40*/  @P2 STG.E.U16 desc[UR6][R8.64], R25 ;  /* 0x0000001908002986 */ /* 0x0001e6000c101506 */
[----:B------:R-:W-:Y:S01]  /*2e50*/  LEA.HI.X.SX32 R13, R16, R19, 0x1, P6 ;  /* 0x00000013100d7211 */ /* 0x000fe200030f0eff */
[----:B------:R0:W-:Y:S01]  /*2e60*/  @P1 STG.E.U16 desc[UR6][R10.64], R5 ;  /* 0x000000050a001986 */ /* 0x0001e2000c101506 */
[----:B------:R-:W-:Y:S07]  /*2e70*/  @!P0 EXIT ;  /* 0x000000000000894d */ /* 0x000fee0003800000 */
[----:B0-----:R-:W-:-:S05]  /*2e80*/  PRMT R6, R27, 0x7632, R6 ;  /* 0x000076321b067816 */ /* 0x001fca0000000006 */
[----:B------:R-:W-:Y:S01]  /*2e90*/  STG.E.U16 desc[UR6][R12.64], R6 ;  /* 0x000000060c007986 */ /* 0x000fe2000c101506 */
[----:B------:R-:W-:Y:S05]  /*2ea0*/  EXIT ;  /* 0x000000000000794d */ /* 0x000fea0003800000 */
.L_x_2:
[----:B------:R-:W-:-:S00]  /*2eb0*/  BRA `(.L_x_2) ;  /* 0xfffffffc00fc7947 */ /* 0x000fc0000383ffff */
[----:B------:R-:W-:-:S00]  /*2ec0*/  NOP ;  /* 0x0000000000007918 */ /* 0x000fc00000000000 */
        /* <DEDUP_REMOVED lines=11> */
.L_x_3:


//--------------------- .nv.shared.matmul_kernel  --------------------------
	.section	.nv.shared.matmul_kernel,"aw",@nobits
	.sectionflags	@""
	.align	16
	.zero		1024


//--------------------- .nv.shared.reserved.0     --------------------------
	.section	.nv.shared.reserved.0,"aw",@nobits
	.weak		__nv_reservedSMEM_offset_0_alias
	.size		__nv_reservedSMEM_offset_0_alias, 0, 0
	.other		__nv_reservedSMEM_offset_0_alias,@"STO_CUDA_RESERVED_SHARED STV_DEFAULT"
__nv_reservedSMEM_offset_0_alias:
	.zero		0


//--------------------- .nv.constant0.matmul_kernel --------------------------
	.section	.nv.constant0.matmul_kernel,"a",@progbits
	.sectionflags	@""
	.align	4
.nv.constant0.matmul_kernel:
	.zero		608


//--------------------- SYMBOLS --------------------------

	.type		.nv.reservedSmem.offset0,@object
	.size		.nv.reservedSmem.offset0,0x4
